def attn_fwd(
    Q,
    K,
    V,
    Out,
    Lse,
    sm_scale,
    stride_qz,
    stride_qh,
    stride_qm,
    stride_qk,
    stride_kz,
    stride_kh,
    stride_kn,
    stride_kk,
    stride_vz,
    stride_vh,
    stride_vn,
    stride_vk,
    stride_oz,
    stride_oh,
    stride_om,
    stride_ok,
    seqlen_q,
    seqlen_k,
    BLOCK_M: tl.constexpr,
    BLOCK_N: tl.constexpr,
    HEAD_DIM: tl.constexpr,
    CAUSAL: tl.constexpr,
):
    start_m = tl.program_id(0)
    off_hz = tl.program_id(1)
    q_off = off_hz * stride_qh
    k_off = off_hz * stride_kh
    v_off = off_hz * stride_vh
    offs_m = start_m * BLOCK_M + tl.arange(0, BLOCK_M)
    offs_d = tl.arange(0, HEAD_DIM)
    offs_n = tl.arange(0, BLOCK_N)
    q_ptrs = Q + q_off + offs_m[:, None] * stride_qm + offs_d[None, :] * stride_qk
    k_ptrs = K + k_off + offs_d[:, None] * stride_kk + offs_n[None, :] * stride_kn
    v_ptrs = V + v_off + offs_n[:, None] * stride_vn + offs_d[None, :] * stride_vk
    m_i = tl.full([BLOCK_M], float("-inf"), dtype=tl.float32)
    l_i = tl.zeros([BLOCK_M], dtype=tl.float32) + 1.0
    acc = tl.zeros([BLOCK_M, HEAD_DIM], dtype=tl.float32)
    q = tl.load(q_ptrs)
    acc, l_i, m_i = _attn_fwd_inner(
        acc,
        l_i,
        m_i,
        q,
        k_ptrs,
        v_ptrs,
        sm_scale,
        stride_kn,
        stride_vn,
        start_m,
        seqlen_k,
        BLOCK_M,
        BLOCK_N,
        HEAD_DIM,
        CAUSAL,
    )
    acc = acc / l_i[:, None]
    lse = m_i + tl.math.log2(l_i) / 1.4426950408889634
    o_ptrs = (
        Out
        + off_hz * stride_oh
        + offs_m[:, None] * stride_om
        + offs_d[None, :] * stride_ok
    )
    tl.store(o_ptrs, acc.to(Out.dtype.element_ty))
    tl.store(Lse + off_hz * seqlen_q + offs_m, lse)

# config = {"BLOCK_M": 128, "BLOCK_N": 128, "HEAD_DIM": 32, "arch": "sm_100", "causal": false, "dtype": "fp8e4m3", "num_stages": 3, "num_warps": 4}
# arch = sm_100


// ===== COMPILED SASS (sm_100a) =====

	.target	sm_100a

	.elftype	@"ET_EXEC"


//--------------------- .note.nv.tkinfo           --------------------------
	.section	.note.nv.tkinfo,"",@"SHT_NOTE"
	.sectionflags	@"SHF_NOTE_NV_TKINFO"
	.tkinfo
        /*0018*/ 	.word	0x00000081
        /*0030*/ 	.string	""
        /*0030*/ 	.string	"ptxas-blackwell"
        /*0030*/ 	.string	"Cuda compilation tools, release 12.9, V12.9.86"
        /*0030*/ 	.string	"Build cuda_12.9.r12.9/compiler.36037853_0"
        /*0030*/ 	.string	"-v  -suppress-debug-info  -lineinfo  -arch sm_100a "



//--------------------- .note.nv.cuver            --------------------------
	.section	.note.nv.cuver,"",@"SHT_NOTE"
	.sectionflags	@"SHF_NOTE_NV_CUVER"
        /*0018*/ 	.short	0x0001
        /*001a*/ 	.short	0x0064
        /*001c*/ 	.short	0x0001
        /*001e*/ 	.short	0x0000
        /*0020*/ 	.short	0x0001
        /*0022*/ 	.short	0x0000


//--------------------- .nv.info                  --------------------------
	.section	.nv.info,"",@"SHT_CUDA_INFO"
	.align	4


	//----- nvinfo : EIATTR_REGCOUNT
	.align		4
        /*0000*/ 	.byte	0x04, 0x2f
        /*0002*/ 	.short	(.L_5 - .L_4)
	.align		4
.L_4:
        /*0004*/ 	.word	index@(attn_fwd)
        /*0008*/ 	.word	0x000000ff


	//----- nvinfo : EIATTR_FRAME_SIZE
	.align		4
.L_5:
        /*000c*/ 	.byte	0x04, 0x11
        /*000e*/ 	.short	(.L_7 - .L_6)
	.align		4
.L_6:
        /*0010*/ 	.word	index@($__internal_2_$__cuda_sm10x_tcgen05_guardrail_trap_unallocated_columns_being_dealloced)
        /*0014*/ 	.word	0x00000058


	//----- nvinfo : EIATTR_FRAME_SIZE
	.align		4
.L_7:
        /*0018*/ 	.byte	0x04, 0x11
        /*001a*/ 	.short	(.L_9 - .L_8)
	.align		4
.L_8:
        /*001c*/ 	.word	index@($__internal_1_$__cuda_sm10x_tcgen05_guardrail_trap_phase_invalid_during_alloc)
        /*0020*/ 	.word	0x00000058


	//----- nvinfo : EIATTR_FRAME_SIZE
	.align		4
.L_9:
        /*0024*/ 	.byte	0x04, 0x11
        /*0026*/ 	.short	(.L_11 - .L_10)
	.align		4
.L_10:
        /*0028*/ 	.word	index@($__internal_0_$__cuda_sm10x_tcgen05_guardrail_trap_col_being_dealloced_not_returned_by_alloc)
        /*002c*/ 	.word	0x00000058


	//----- nvinfo : EIATTR_FRAME_SIZE
	.align		4
.L_11:
        /*0030*/ 	.byte	0x04, 0x11
        /*0032*/ 	.short	(.L_13 - .L_12)
	.align		4
.L_12:
        /*0034*/ 	.word	index@(attn_fwd)
        /*0038*/ 	.word	0x00000058


	//----- nvinfo : EIATTR_MIN_STACK_SIZE
	.align		4
.L_13:
        /*003c*/ 	.byte	0x04, 0x12
        /*003e*/ 	.short	(.L_15 - .L_14)
	.align		4
.L_14:
        /*0040*/ 	.word	index@(attn_fwd)
        /*0044*/ 	.word	0x00000058
.L_15:


//--------------------- .nv.info.attn_fwd         --------------------------
	.section	.nv.info.attn_fwd,"",@"SHT_CUDA_INFO"
	.sectionflags	@""
	.align	4


	//----- nvinfo : EIATTR_CUDA_API_VERSION
	.align		4
        /*0000*/ 	.byte	0x04, 0x37
        /*0002*/ 	.short	(.L_17 - .L_16)
.L_16:
        /*0004*/ 	.word	0x00000081


	//----- nvinfo : EIATTR_KPARAM_INFO
	.align		4
.L_17:
        /*0008*/ 	.byte	0x04, 0x17
        /*000a*/ 	.short	(.L_19 - .L_18)
.L_18:
        /*000c*/ 	.word	0x00000000
        /*0010*/ 	.short	0x0019
        /*0012*/ 	.short	0x0080
        /*0014*/ 	.byte	0x00, 0xf4, 0x21, 0x00


	//----- nvinfo : EIATTR_KPARAM_INFO
	.align		4
.L_19:
        /*0018*/ 	.byte	0x04, 0x17
        /*001a*/ 	.short	(.L_21 - .L_20)
.L_20:
        /*001c*/ 	.word	0x00000000
        /*0020*/ 	.short	0x0018
        /*0022*/ 	.short	0x0078
        /*0024*/ 	.byte	0x00, 0xf4, 0x21, 0x00


	//----- nvinfo : EIATTR_KPARAM_INFO
	.align		4
.L_21:
        /*0028*/ 	.byte	0x04, 0x17
        /*002a*/ 	.short	(.L_23 - .L_22)
.L_22:
        /*002c*/ 	.word	0x00000000
        /*0030*/ 	.short	0x0017
        /*0032*/ 	.short	0x0070
        /*0034*/ 	.byte	0x00, 0xf0, 0x11, 0x00


	//----- nvinfo : EIATTR_KPARAM_INFO
	.align		4
.L_23:
        /*0038*/ 	.byte	0x04, 0x17
        /*003a*/ 	.short	(.L_25 - .L_24)
.L_24:
        /*003c*/ 	.word	0x00000000
        /*0040*/ 	.short	0x0016
        /*0042*/ 	.short	0x006c
        /*0044*/ 	.byte	0x00, 0xf0, 0x11, 0x00


	//----- nvinfo : EIATTR_KPARAM_INFO
	.align		4
.L_25:
        /*0048*/ 	.byte	0x04, 0x17
        /*004a*/ 	.short	(.L_27 - .L_26)
.L_26:
        /*004c*/ 	.word	0x00000000
        /*0050*/ 	.short	0x0015
        /*0052*/ 	.short	0x0068
        /*0054*/ 	.byte	0x00, 0xf0, 0x11, 0x00


	//----- nvinfo : EIATTR_KPARAM_INFO
	.align		4
.L_27:
        /*0058*/ 	.byte	0x04, 0x17
        /*005a*/ 	.short	(.L_29 - .L_28)
.L_28:
        /*005c*/ 	.word	0x00000000
        /*0060*/ 	.short	0x0014
        /*0062*/ 	.short	0x0064
        /*0064*/ 	.byte	0x00, 0xf0, 0x11, 0x00


	//----- nvinfo : EIATTR_KPARAM_INFO
	.align		4
.L_29:
        /*0068*/ 	.byte	0x04, 0x17
        /*006a*/ 	.short	(.L_31 - .L_30)
.L_30:
        /*006c*/ 	.word	0x00000000
        /*0070*/ 	.short	0x0013
        /*0072*/ 	.short	0x0060
        /*0074*/ 	.byte	0x00, 0xf0, 0x11, 0x00


	//----- nvinfo : EIATTR_KPARAM_INFO
	.align		4
.L_31:
        /*0078*/ 	.byte	0x04, 0x17
        /*007a*/ 	.short	(.L_33 - .L_32)
.L_32:
        /*007c*/ 	.word	0x00000000
        /*0080*/ 	.short	0x0012
        /*0082*/ 	.short	0x005c
        /*0084*/ 	.byte	0x00, 0xf0, 0x11, 0x00


	//----- nvinfo : EIATTR_KPARAM_INFO
	.align		4
.L_33:
        /*0088*/ 	.byte	0x04, 0x17
        /*008a*/ 	.short	(.L_35 - .L_34)
.L_34:
        /*008c*/ 	.word	0x00000000
        /*0090*/ 	.short	0x0011
        /*0092*/ 	.short	0x0058
        /*0094*/ 	.byte	0x00, 0xf0, 0x11, 0x00


	//----- nvinfo : EIATTR_KPARAM_INFO
	.align		4
.L_35:
        /*0098*/ 	.byte	0x04, 0x17
        /*009a*/ 	.short	(.L_37 - .L_36)
.L_36:
        /*009c*/ 	.word	0x00000000
        /*00a0*/ 	.short	0x0010
        /*00a2*/ 	.short	0x0054
        /*00a4*/ 	.byte	0x00, 0xf0, 0x11, 0x00


	//----- nvinfo : EIATTR_KPARAM_INFO
	.align		4
.L_37:
        /*00a8*/ 	.byte	0x04, 0x17
        /*00aa*/ 	.short	(.L_39 - .L_38)
.L_38:
        /*00ac*/ 	.word	0x00000000
        /*00b0*/ 	.short	0x000f
        /*00b2*/ 	.short	0x0050
        /*00b4*/ 	.byte	0x00, 0xf0, 0x11, 0x00


	//----- nvinfo : EIATTR_KPARAM_INFO
	.align		4
.L_39:
        /*00b8*/ 	.byte	0x04, 0x17
        /*00ba*/ 	.short	(.L_41 - .L_40)
.L_40:
        /*00bc*/ 	.word	0x00000000
        /*00c0*/ 	.short	0x000e
        /*00c2*/ 	.short	0x004c
        /*00c4*/ 	.byte	0x00, 0xf0, 0x11, 0x00


	//----- nvinfo : EIATTR_KPARAM_INFO
	.align		4
.L_41:
        /*00c8*/ 	.byte	0x04, 0x17
        /*00ca*/ 	.short	(.L_43 - .L_42)
.L_42:
        /*00cc*/ 	.word	0x00000000
        /*00d0*/ 	.short	0x000d
        /*00d2*/ 	.short	0x0048
        /*00d4*/ 	.byte	0x00, 0xf0, 0x11, 0x00


	//----- nvinfo : EIATTR_KPARAM_INFO
	.align		4
.L_43:
        /*00d8*/ 	.byte	0x04, 0x17
        /*00da*/ 	.short	(.L_45 - .L_44)
.L_44:
        /*00dc*/ 	.word	0x00000000
        /*00e0*/ 	.short	0x000c
        /*00e2*/ 	.short	0x0044
        /*00e4*/ 	.byte	0x00, 0xf0, 0x11, 0x00


	//----- nvinfo : EIATTR_KPARAM_INFO
	.align		4
.L_45:
        /*00e8*/ 	.byte	0x04, 0x17
        /*00ea*/ 	.short	(.L_47 - .L_46)
.L_46:
        /*00ec*/ 	.word	0x00000000
        /*00f0*/ 	.short	0x000b
        /*00f2*/ 	.short	0x0040
        /*00f4*/ 	.byte	0x00, 0xf0, 0x11, 0x00


	//----- nvinfo : EIATTR_KPARAM_INFO
	.align		4
.L_47:
        /*00f8*/ 	.byte	0x04, 0x17
        /*00fa*/ 	.short	(.L_49 - .L_48)
.L_48:
        /*00fc*/ 	.word	0x00000000
        /*0100*/ 	.short	0x000a
        /*0102*/ 	.short	0x003c
        /*0104*/ 	.byte	0x00, 0xf0, 0x11, 0x00


	//----- nvinfo : EIATTR_KPARAM_INFO
	.align		4
.L_49:
        /*0108*/ 	.byte	0x04, 0x17
        /*010a*/ 	.short	(.L_51 - .L_50)
.L_50:
        /*010c*/ 	.word	0x00000000
        /*0110*/ 	.short	0x0009
        /*0112*/ 	.short	0x0038
        /*0114*/ 	.byte	0x00, 0xf0, 0x11, 0x00


	//----- nvinfo : EIATTR_KPARAM_INFO
	.align		4
.L_51:
        /*0118*/ 	.byte	0x04, 0x17
        /*011a*/ 	.short	(.L_53 - .L_52)
.L_52:
        /*011c*/ 	.word	0x00000000
        /*0120*/ 	.short	0x0008
        /*0122*/ 	.short	0x0034
        /*0124*/ 	.byte	0x00, 0xf0, 0x11, 0x00


	//----- nvinfo : EIATTR_KPARAM_INFO
	.align		4
.L_53:
        /*0128*/ 	.byte	0x04, 0x17
        /*012a*/ 	.short	(.L_55 - .L_54)
.L_54:
        /*012c*/ 	.word	0x00000000
        /*0130*/ 	.short	0x0007
        /*0132*/ 	.short	0x0030
        /*0134*/ 	.byte	0x00, 0xf0, 0x11, 0x00


	//----- nvinfo : EIATTR_KPARAM_INFO
	.align		4
.L_55:
        /*0138*/ 	.byte	0x04, 0x17
        /*013a*/ 	.short	(.L_57 - .L_56)
.L_56:
        /*013c*/ 	.word	0x00000000
        /*0140*/ 	.short	0x0006
        /*0142*/ 	.short	0x002c
        /*0144*/ 	.byte	0x00, 0xf0, 0x11, 0x00


	//----- nvinfo : EIATTR_KPARAM_INFO
	.align		4
.L_57:
        /*0148*/ 	.byte	0x04, 0x17
        /*014a*/ 	.short	(.L_59 - .L_58)
.L_58:
        /*014c*/ 	.word	0x00000000
        /*0150*/ 	.short	0x0005
        /*0152*/ 	.short	0x0028
        /*0154*/ 	.byte	0x00, 0xf0, 0x11, 0x00


	//----- nvinfo : EIATTR_KPARAM_INFO
	.align		4
.L_59:
        /*0158*/ 	.byte	0x04, 0x17
        /*015a*/ 	.short	(.L_61 - .L_60)
.L_60:
        /*015c*/ 	.word	0x00000000
        /*0160*/ 	.short	0x0004
        /*0162*/ 	.short	0x0020
        /*0164*/ 	.byte	0x00, 0xf4, 0x21, 0x00


	//----- nvinfo : EIATTR_KPARAM_INFO
	.align		4
.L_61:
        /*0168*/ 	.byte	0x04, 0x17
        /*016a*/ 	.short	(.L_63 - .L_62)
.L_62:
        /*016c*/ 	.word	0x00000000
        /*0170*/ 	.short	0x0003
        /*0172*/ 	.short	0x0018
        /*0174*/ 	.byte	0x00, 0xf4, 0x21, 0x00


	//----- nvinfo : EIATTR_KPARAM_INFO
	.align		4
.L_63:
        /*0178*/ 	.byte	0x04, 0x17
        /*017a*/ 	.short	(.L_65 - .L_64)
.L_64:
        /*017c*/ 	.word	0x00000000
        /*0180*/ 	.short	0x0002
        /*0182*/ 	.short	0x0010
        /*0184*/ 	.byte	0x00, 0xf4, 0x21, 0x00


	//----- nvinfo : EIATTR_KPARAM_INFO
	.align		4
.L_65:
        /*0188*/ 	.byte	0x04, 0x17
        /*018a*/ 	.short	(.L_67 - .L_66)
.L_66:
        /*018c*/ 	.word	0x00000000
        /*0190*/ 	.short	0x0001
        /*0192*/ 	.short	0x0008
        /*0194*/ 	.byte	0x00, 0xf4, 0x21, 0x00


	//----- nvinfo : EIATTR_KPARAM_INFO
	.align		4
.L_67:
        /*0198*/ 	.byte	0x04, 0x17
        /*019a*/ 	.short	(.L_69 - .L_68)
.L_68:
        /*019c*/ 	.word	0x00000000
        /*01a0*/ 	.short	0x0000
        /*01a2*/ 	.short	0x0000
        /*01a4*/ 	.byte	0x00, 0xf4, 0x21, 0x00


	//----- nvinfo : EIATTR_AT_ENTRY_FRAGMENTS
	.align		4
.L_69:
        /*01a8*/ 	.byte	0x04, 0x4f
        /*01aa*/ 	.short	(.L_71 - .L_70)


	//   ....[0]....
.L_70:
        /*01ac*/ 	.word	0x00000004


	//----- nvinfo : EIATTR_RESERVED_SMEM_USED
	.align		4
.L_71:
        /*01b0*/ 	.byte	0x01, 0x41
	.zero		2


	//----- nvinfo : EIATTR_SPARSE_MMA_MASK
	.align		4
        /*01b4*/ 	.byte	0x03, 0x50
        /*01b6*/ 	.short	0x0000


	//----- nvinfo : EIATTR_TCGEN05_1CTA_USED
	.align		4
        /*01b8*/ 	.byte	0x01, 0x51
	.zero		2


	//----- nvinfo : EIATTR_MAXREG_COUNT
	.align		4
        /*01bc*/ 	.byte	0x03, 0x1b
        /*01be*/ 	.short	0x00ff


	//----- nvinfo : EIATTR_NUM_BARRIERS
	.align		4
        /*01c0*/ 	.byte	0x02, 0x4c
        /*01c2*/ 	.byte	0x01
	.zero		1


	//----- nvinfo : EIATTR_ANNOTATIONS
	.align		4
        /*01c4*/ 	.byte	0x04, 0x55
        /*01c6*/ 	.short	(.L_73 - .L_72)


	//   ....[0]....
.L_72:
        /*01c8*/ 	.word	0x00000001
        /*01cc*/ 	.byte	0xd0, 0x10, 0x00, 0x00, 0x01, 0x00, 0x00, 0x00, 0x00, 0x11, 0x00, 0x00, 0x01, 0x00, 0x00, 0x00
        /* <DEDUP_REMOVED lines=12> */
        /*029c*/ 	.byte	0xc0, 0xb6, 0x00, 0x00, 0x01, 0x00, 0x00, 0x00, 0xe0, 0xb6, 0x00, 0x00


	//----- nvinfo : EIATTR_INT_WARP_WIDE_INSTR_OFFSETS
	.align		4
.L_73:
        /*02a8*/ 	.byte	0x04, 0x31
        /*02aa*/ 	.short	(.L_75 - .L_74)


	//   ....[0]....
.L_74:
        /*02ac*/ 	.word	0x000015c0


	//   ....[1]....
        /*02b0*/ 	.word	0x000015d0


	//   ....[2]....
        /*02b4*/ 	.word	0x00001c40


	//   ....[3]....
        /*02b8*/ 	.word	0x00001cb0


	//   ....[4]....
        /*02bc*/ 	.word	0x00007310


	//   ....[5]....
        /*02c0*/ 	.word	0x0000ce60


	//   ....[6]....
        /*02c4*/ 	.word	0x0000ceb0


	//----- nvinfo : EIATTR_COOP_GROUP_MASK_REGIDS
	.align		4
.L_75:
        /*02c8*/ 	.byte	0x04, 0x29
        /*02ca*/ 	.short	(.L_77 - .L_76)


	//   ....[0]....
.L_76:
        /*02cc*/ 	.word	0xffffffff


	//   ....[1]....
        /*02d0*/ 	.word	0xffffffff


	//   ....[2]....
        /*02d4*/ 	.word	0xffffffff


	//   ....[3]....
        /*02d8*/ 	.word	0xffffffff


	//----- nvinfo : EIATTR_COOP_GROUP_INSTR_OFFSETS
	.align		4
.L_77:
        /*02dc*/ 	.byte	0x04, 0x28
        /*02de*/ 	.short	(.L_79 - .L_78)


	//   ....[0]....
.L_78:
        /*02e0*/ 	.word	0x00000060


	//   ....[1]....
        /*02e4*/ 	.word	0x00000320


	//   ....[2]....
        /*02e8*/ 	.word	0x0000ccf0


	//   ....[3]....
        /*02ec*/ 	.word	0x0000cf60


	//----- nvinfo : EIATTR_VRC_CTA_INIT_COUNT
	.align		4
.L_79:
        /*02f0*/ 	.byte	0x02, 0x4a
        /*02f2*/ 	.byte	0x80
	.zero		1


	//----- nvinfo : EIATTR_MBARRIER_INSTR_OFFSETS
	.align		4
        /*02f4*/ 	.byte	0x04, 0x39
        /*02f6*/ 	.short	(.L_81 - .L_80)


	//   ....[0]....
.L_80:
        /*02f8*/ 	.word	0x00001840
        /*02fc*/ 	.word	0x000000ff
        /*0300*/ 	.word	0x00000000
        /*0304*/ 	.short	0x0100
        /*0306*/ 	.byte	0x0d
	.zero		1


	//   ....[1]....
        /*0308*/ 	.word	0x00001ca0
        /*030c*/ 	.word	0x000000ff
        /*0310*/ 	.word	0x00008008
        /*0314*/ 	.short	0x0100
        /*0316*/ 	.byte	0x0b
	.zero		1


	//   ....[2]....
        /*0318*/ 	.word	0x00001f00
        /*031c*/ 	.word	0x000000ff
        /*0320*/ 	.word	0x00006000
        /*0324*/ 	.short	0x0100
        /*0326*/ 	.byte	0x0b
	.zero		1


	//   ....[3]....
        /*0328*/ 	.word	0x00002040
        /*032c*/ 	.word	0x000000ff
        /*0330*/ 	.word	0x00006000
        /*0334*/ 	.short	0x010a
        /*0336*/ 	.byte	0x0b
	.zero		1


	//   ....[4]....
        /*0338*/ 	.word	0x00002100
        /*033c*/ 	.word	0x000000ff
        /*0340*/ 	.word	0x00006000
        /*0344*/ 	.short	0x0108
        /*0346*/ 	.byte	0x0b
	.zero		1


	//   ....[5]....
        /*0348*/ 	.word	0x00007570
        /*034c*/ 	.word	0x000000ff
        /*0350*/ 	.word	0x00008010
        /*0354*/ 	.short	0x0100
        /*0356*/ 	.byte	0x0b
	.zero		1


	//   ....[6]....
        /*0358*/ 	.word	0x00007660
        /*035c*/ 	.word	0x000000ff
        /*0360*/ 	.word	0x00008010
        /*0364*/ 	.short	0x010a
        /*0366*/ 	.byte	0x0b
	.zero		1


	//   ....[7]....
        /*0368*/ 	.word	0x000076b0
        /*036c*/ 	.word	0x000000ff
        /*0370*/ 	.word	0x00008010
        /*0374*/ 	.short	0x0108
        /*0376*/ 	.byte	0x0b
	.zero		1


	//   ....[8]....
        /*0378*/ 	.word	0x000076d0
        /*037c*/ 	.word	0x000000ff
        /*0380*/ 	.word	0x00000000
        /*0384*/ 	.short	0x010a
        /*0386*/ 	.byte	0x0d
	.zero		1


	//   ....[9]....
        /*0388*/ 	.word	0x0000b790
        /*038c*/ 	.word	0x000000ff
        /*0390*/ 	.word	0x00000000
        /*0394*/ 	.short	0x010a
        /*0396*/ 	.byte	0x0d
	.zero		1


	//   ....[10]....
        /*0398*/ 	.word	0x0000b8f0
        /*039c*/ 	.word	0x000000ff
        /*03a0*/ 	.word	0x00008000
        /*03a4*/ 	.short	0x0108
        /*03a6*/ 	.byte	0x0b
	.zero		1


	//   ....[11]....
        /*03a8*/ 	.word	0x0000ba30
        /*03ac*/ 	.word	0x000000ff
        /*03b0*/ 	.word	0x00008008
        /*03b4*/ 	.short	0x0108
        /*03b6*/ 	.byte	0x0b
	.zero		1


	//   ....[12]....
        /*03b8*/ 	.word	0x0000cf80
        /*03bc*/ 	.word	0x000000ff
        /*03c0*/ 	.word	0x00006000
        /*03c4*/ 	.short	0x010a
        /*03c6*/ 	.byte	0x0b
	.zero		1


	//   ....[13]....
        /*03c8*/ 	.word	0x0000cfb0
        /*03cc*/ 	.word	0x000000ff
        /*03d0*/ 	.word	0x00008010
        /*03d4*/ 	.short	0x010a
        /*03d6*/ 	.byte	0x0b
	.zero		1


	//   ....[14]....
        /*03d8*/ 	.word	0x0000cfe0
        /*03dc*/ 	.word	0x000000ff
        /*03e0*/ 	.word	0x00000000
        /*03e4*/ 	.short	0x010a
        /*03e6*/ 	.byte	0x0d
	.zero		1


	//   ....[15]....
        /*03e8*/ 	.word	0x0000d010
        /*03ec*/ 	.word	0x000000ff
        /*03f0*/ 	.word	0x00000000
        /*03f4*/ 	.short	0x010a
        /*03f6*/ 	.byte	0x0d
	.zero		1


	//----- nvinfo : EIATTR_NUM_MBARRIERS
	.align		4
.L_81:
        /*03f8*/ 	.byte	0x03, 0x38
        /*03fa*/ 	.short	0xffff


	//----- nvinfo : EIATTR_EXIT_INSTR_OFFSETS
	.align		4
        /*03fc*/ 	.byte	0x04, 0x1c
        /*03fe*/ 	.short	(.L_83 - .L_82)


	//   ....[0]....
.L_82:
        /*0400*/ 	.word	0x0000cf70


	//----- nvinfo : EIATTR_REQNTID
	.align		4
.L_83:
        /*0404*/ 	.byte	0x04, 0x10
        /*0406*/ 	.short	(.L_85 - .L_84)
.L_84:
        /*0408*/ 	.word	0x00000080
        /*040c*/ 	.word	0x00000001
        /*0410*/ 	.word	0x00000001


	//----- nvinfo : EIATTR_CRS_STACK_SIZE
	.align		4
.L_85:
        /*0414*/ 	.byte	0x04, 0x1e
        /*0416*/ 	.short	(.L_87 - .L_86)
.L_86:
        /*0418*/ 	.word	0x00000000


	//----- nvinfo : EIATTR_CBANK_PARAM_SIZE
	.align		4
.L_87:
        /*041c*/ 	.byte	0x03, 0x19
        /*041e*/ 	.short	0x0088


	//----- nvinfo : EIATTR_PARAM_CBANK
	.align		4
        /*0420*/ 	.byte	0x04, 0x0a
        /*0422*/ 	.short	(.L_89 - .L_88)
	.align		4
.L_88:
        /*0424*/ 	.word	index@(.nv.constant0.attn_fwd)
        /*0428*/ 	.short	0x0380
        /*042a*/ 	.short	0x0088


	//----- nvinfo : EIATTR_SW_WAR
	.align		4
.L_89:
        /*042c*/ 	.byte	0x04, 0x36
        /*042e*/ 	.short	(.L_91 - .L_90)
.L_90:
        /*0430*/ 	.word	0x00000008
.L_91:


//--------------------- .nv.compat                --------------------------
	.section	.nv.compat,"",@"SHT_CUDA_COMPAT_INFO"
	.align	4
        /*0000*/ 	.byte	0x02, 0x02, 0x02, 0x00, 0x02, 0x05, 0x05, 0x00, 0x02, 0x03, 0x00, 0x00, 0x02, 0x06, 0x01, 0x00


//--------------------- .nv.callgraph             --------------------------
	.section	.nv.callgraph,"",@"SHT_CUDA_CALLGRAPH"
	.align	4
	.sectionentsize	8
	.align		4
        /*0000*/ 	.word	0x00000000
	.align		4
        /*0004*/ 	.word	0xffffffff
	.align		4
        /*0008*/ 	.word	0x00000000
	.align		4
        /*000c*/ 	.word	0xfffffffe
	.align		4
        /*0010*/ 	.word	0x00000000
	.align		4
        /*0014*/ 	.word	0xfffffffd
	.align		4
        /*0018*/ 	.word	0x00000000
	.align		4
        /*001c*/ 	.word	0xfffffffc


//--------------------- .nv.constant4             --------------------------
	.section	.nv.constant4,"a",@progbits
	.align	8
	.align		8
.nv.constant4:
        /*0000*/ 	.dword	_$_str


//--------------------- .text.attn_fwd            --------------------------
	.section	.text.attn_fwd,"ax",@progbits
	.align	128
        .global         attn_fwd
        .type           attn_fwd,@function
        .size           attn_fwd,(.L_x_27 - attn_fwd)
        .other          attn_fwd,@"STO_CUDA_ENTRY STV_DEFAULT"
attn_fwd:
.text.attn_fwd:
[----:B------:R-:W0:Y:S01]  /*0000*/  LDC R1, c[0x0][0x37c] ;  /* 0x0000df00ff017b82 */ /* 0x000e220000000800 */
[----:B------:R-:W1:Y:S01]  /*0010*/  S2R R0, SR_TID.X ;  /* 0x0000000000007919 */ /* 0x000e620000002100 */
[----:B0-----:R-:W-:Y:S02]  /*0020*/  IADD3 R1, PT, PT, R1, -0x58, RZ ;  /* 0xffffffa801017810 */ /* 0x001fe40007ffe0ff */
[----:B-1----:R-:W-:-:S13]  /*0030*/  ISETP.GE.U32.AND P0, PT, R0, 0x20, PT ;  /* 0x000000200000780c */ /* 0x002fda0003f06070 */
[----:B------:R-:W-:Y:S05]  /*0040*/  @P0 BRA `(.L_x_0) ;  /* 0x0000000000b80947 */ /* 0x000fea0003800000 */
[----:B------:R-:W0:Y:S01]  /*0050*/  S2UR UR6, SR_CgaCtaId ;  /* 0x00000000000679c3 */ /* 0x000e220000008800 */
[----:B------:R-:W-:Y:S01]  /*0060*/  NOP ;  /* 0x0000000000007918 */ /* 0x000fe20000000000 */
[----:B------:R-:W-:Y:S02]  /*0070*/  UMOV UR4, 0x40 ;  /* 0x0000004000047882 */ /* 0x000fe40000000000 */
[----:B0-----:R-:W-:-:S09]  /*0080*/  ULEA UR4, UR6, UR4, 0x18 ;  /* 0x0000000406047291 */ /* 0x001fd2000f8ec0ff */
[----:B------:R-:W0:Y:S01]  /*0090*/  LDS.U8 R0, [UR4] ;  /* 0x00000004ff007984 */ /* 0x000e220008000000 */
[----:B------:R-:W-:Y:S02]  /*00a0*/  UMOV UR4, 0x400 ;  /* 0x0000040000047882 */ /* 0x000fe40000000000 */
[----:B------:R-:W-:Y:S01]  /*00b0*/  ULEA UR4, UR6, UR4, 0x18 ;  /* 0x0000000406047291 */ /* 0x000fe2000f8ec0ff */
[----:B0-----:R-:W-:-:S13]  /*00c0*/  ISETP.NE.AND P1, PT, R0, RZ, PT ;  /* 0x000000ff0000720c */ /* 0x001fda0003f25270 */
[----:B------:R-:W-:Y:S05]  /*00d0*/  @P1 BRA `(.L_x_1) ;  /* 0x00000000007c1947 */ /* 0x000fea0003800000 */
[----:B------:R-:W-:-:S13]  /*00e0*/  ELECT P1, URZ, PT ;  /* 0x0000000000ff782f */ /* 0x000fda0003820000 */
[----:B------:R-:W-:Y:S05]  /*00f0*/  @!P1 BRA `(.L_x_2) ;  /* 0x0000000000849947 */ /* 0x000fea0003800000 */
[----:B------:R-:W-:Y:S01]  /*0100*/  UMOV UR5, 0x8 ;  /* 0x0000000800057882 */ /* 0x000fe20000000000 */
[----:B------:R-:W-:Y:S01]  /*0110*/  HFMA2 R4, -RZ, RZ, 0, 5.9604644775390625e-08 ;  /* 0x00000001ff047431 */ /* 0x000fe200000001ff */
[----:B------:R-:W-:-:S03]  /*0120*/  MOV R5, 0xff ;  /* 0x000000ff00057802 */ /* 0x000fc60000000f00 */
[----:B------:R-:W-:Y:S04]  /*0130*/  DEPBAR.LE SB0, 0x36 ;  /* 0x00008d800000791a */ /* 0x000fe80000000000 */
[----:B------:R-:W0:Y:S02]  /*0140*/  UTCATOMSWS.FIND_AND_SET.ALIGN UP0, UR5, UR5 ;  /* 0x00000005000575e3 */ /* 0x000e240008000800 */
[----:B0-----:R-:W-:-:S04]  /*0150*/  PLOP3.LUT P1, PT, PT, PT, UP0, 0x80, 0x8 ;  /* 0x000000000008781c */ /* 0x001fc80003f2f008 */
[----:B------:R-:W-:-:S04]  /*0160*/  SEL R0, RZ, 0xffffffff, !P1 ;  /* 0xffffffffff007807 */ /* 0x000fc80004800000 */
[----:B------:R-:W-:Y:S02]  /*0170*/  ISETP.NE.AND P1, PT, R0, RZ, PT ;  /* 0x000000ff0000720c */ /* 0x000fe40003f25270 */
[----:B------:R-:W-:-:S11]  /*0180*/  MOV R0, UR5 ;  /* 0x0000000500007c02 */ /* 0x000fd60008000f00 */
[----:B------:R-:W-:Y:S05]  /*0190*/  @P1 BRA `(.L_x_3) ;  /* 0x0000000000241947 */ /* 0x000fea0003800000 */
.L_x_4:
[----:B------:R-:W-:Y:S05]  /*01a0*/  NANOSLEEP 0x64 ;  /* 0x000000640000795d */ /* 0x000fea0003800000 */
[----:B------:R-:W-:-:S05]  /*01b0*/  UMOV UR5, 0x8 ;  /* 0x0000000800057882 */ /* 0x000fca0000000000 */
[----:B------:R-:W-:Y:S04]  /*01c0*/  DEPBAR.LE SB0, 0x36 ;  /* 0x00008d800000791a */ /* 0x000fe80000000000 */
[----:B------:R-:W0:Y:S02]  /*01d0*/  UTCATOMSWS.FIND_AND_SET.ALIGN UP0, UR5, UR5 ;  /* 0x00000005000575e3 */ /* 0x000e240008000800 */
[----:B0-----:R-:W-:-:S04]  /*01e0*/  PLOP3.LUT P1, PT, PT, PT, UP0, 0x80, 0x8 ;  /* 0x000000000008781c */ /* 0x001fc80003f2f008 */
[----:B------:R-:W-:-:S04]  /*01f0*/  SEL R0, RZ, 0xffffffff, !P1 ;  /* 0xffffffffff007807 */ /* 0x000fc80004800000 */
[----:B------:R-:W-:Y:S02]  /*0200*/  ISETP.NE.AND P1, PT, R0, RZ, PT ;  /* 0x000000ff0000720c */ /* 0x000fe40003f25270 */
[----:B------:R-:W-:-:S11]  /*0210*/  MOV R0, UR5 ;  /* 0x0000000500007c02 */ /* 0x000fd60008000f00 */
[----:B------:R-:W-:Y:S05]  /*0220*/  @!P1 BRA `(.L_x_4) ;  /* 0xfffffffc00dc9947 */ /* 0x000fea000383ffff */
.L_x_3:
[----:B------:R-:W-:Y:S01]  /*0230*/  IADD3 R3, PT, PT, R0, 0x10, RZ ;  /* 0x0000001000037810 */ /* 0x000fe20007ffe0ff */
[----:B------:R-:W-:Y:S01]  /*0240*/  UMOV UR5, 0x50 ;  /* 0x0000005000057882 */ /* 0x000fe20000000000 */
[----:B------:R-:W-:Y:S01]  /*0250*/  SHF.L.U32 R2, R5, R0, RZ ;  /* 0x0000000005027219 */ /* 0x000fe200000006ff */
[----:B------:R-:W-:Y:S01]  /*0260*/  ULEA UR5, UR6, UR5, 0x18 ;  /* 0x0000000506057291 */ /* 0x000fe2000f8ec0ff */
[----:B------:R-:W-:Y:S02]  /*0270*/  SHF.L.U32 R3, R4, R3, RZ ;  /* 0x0000000304037219 */ /* 0x000fe400000006ff */
[----:B------:R-:W-:Y:S02]  /*0280*/  SHF.L.U32 R0, R0, 0x5, RZ ;  /* 0x0000000500007819 */ /* 0x000fe400000006ff */
[----:B------:R-:W-:-:S05]  /*0290*/  LOP3.LUT R2, R3, R2, RZ, 0xfc, !PT ;  /* 0x0000000203027212 */ /* 0x000fca00078efcff */
[----:B------:R0:W-:Y:S04]  /*02a0*/  ATOMS.OR RZ, [UR5], R2 ;  /* 0x00000002ffff798c */ /* 0x0001e8000b000005 */
[----:B------:R0:W-:Y:S01]  /*02b0*/  STS [UR4], R0 ;  /* 0x00000000ff007988 */ /* 0x0001e20008000804 */
[----:B------:R-:W-:Y:S05]  /*02c0*/  BRA `(.L_x_2) ;  /* 0x0000000000107947 */ /* 0x000fea0003800000 */
.L_x_1:
[----:B------:R-:W-:Y:S02]  /*02d0*/  MOV R0, 0xffffffff ;  /* 0xffffffff00007802 */ /* 0x000fe40000000f00 */
[----:B------:R-:W-:-:S03]  /*02e0*/  MOV R2, 0x310 ;  /* 0x0000031000027802 */ /* 0x000fc60000000f00 */
[----:B------:R0:W-:Y:S04]  /*02f0*/  STS [UR4], R0 ;  /* 0x00000000ff007988 */ /* 0x0001e80008000804 */
[----:B0-----:R-:W-:Y:S05]  /*0300*/  CALL.REL.NOINC `($__internal_1_$__cuda_sm10x_tcgen05_guardrail_trap_phase_invalid_during_alloc) ;  /* 0x000000cc00587944 */ /* 0x001fea0003c00000 */
.L_x_2:
[----:B------:R-:W-:Y:S05]  /*0310*/  WARPSYNC.ALL ;  /* 0x0000000000007948 */ /* 0x000fea0003800000 */
[----:B------:R-:W-:Y:S01]  /*0320*/  NOP ;  /* 0x0000000000007918 */ /* 0x000fe20000000000 */
.L_x_0:
[----:B------:R-:W1:Y:S01]  /*0330*/  S2R R90, SR_TID.X ;  /* 0x00000000005a7919 */ /* 0x000e620000002100 */
[----:B------:R-:W2:Y:S01]  /*0340*/  S2UR UR10, SR_CTAID.Y ;  /* 0x00000000000a79c3 */ /* 0x000ea20000002600 */
[----:B------:R-:W2:Y:S01]  /*0350*/  LDCU.64 UR4, c[0x0][0x3b0] ;  /* 0x00007600ff0477ac */ /* 0x000ea20008000a00 */
[----:B------:R-:W3:Y:S01]  /*0360*/  S2R R3, SR_CTAID.X ;  /* 0x0000000000037919 */ /* 0x000ee20000002500 */
[----:B------:R-:W-:Y:S01]  /*0370*/  UMOV UR11, 0x400 ;  /* 0x00000400000b7882 */ /* 0x000fe20000000000 */
[----:B------:R-:W4:Y:S04]  /*0380*/  LDCU.64 UR22, c[0x0][0x358] ;  /* 0x00006b00ff1677ac */ /* 0x000f280008000a00 */
[----:B------:R-:W0:Y:S08]  /*0390*/  S2UR UR6, SR_CgaCtaId ;  /* 0x00000000000679c3 */ /* 0x000e300000008800 */
[----:B------:R-:W4:Y:S08]  /*03a0*/  LDC.64 R4, c[0x0][0x380] ;  /* 0x0000e000ff047b82 */ /* 0x000f300000000a00 */
[----:B------:R-:W4:Y:S01]  /*03b0*/  LDC R69, c[0x0][0x3b8] ;  /* 0x0000ee00ff457b82 */ /* 0x000f220000000800 */
[----:B--2---:R-:W-:Y:S01]  /*03c0*/  UIMAD UR4, UR10, UR4, URZ ;  /* 0x000000040a0472a4 */ /* 0x004fe2000f8e02ff */
[----:B01----:R-:W-:Y:S01]  /*03d0*/  LOP3.LUT R0, R90, 0x7f, RZ, 0xc0, !PT ;  /* 0x0000007f5a007812 */ /* 0x003fe200078ec0ff */
[----:B------:R-:W-:-:S05]  /*03e0*/  ULEA UR11, UR6, UR11, 0x18 ;  /* 0x0000000b060b7291 */ /* 0x000fca000f8ec0ff */
[----:B------:R-:W-:Y:S01]  /*03f0*/  BAR.SYNC.DEFER_BLOCKING 0x0 ;  /* 0x0000000000007b1d */ /* 0x000fe20000010000 */
[----:B---3--:R-:W-:-:S07]  /*0400*/  LEA R2, R3, R0, 0x7 ;  /* 0x0000000003027211 */ /* 0x008fce00078e38ff */
[----:B------:R-:W0:Y:S01]  /*0410*/  LDC.64 R184, c[0x0][0x3c0] ;  /* 0x0000f000ffb87b82 */ /* 0x000e220000000a00 */
[----:B------:R-:W-:Y:S01]  /*0420*/  IMAD R3, R2, UR5, RZ ;  /* 0x0000000502037c24 */ /* 0x000fe2000f8e02ff */
[----:B------:R-:W-:-:S04]  /*0430*/  USHF.R.S32.HI UR5, URZ, 0x1f, UR4 ;  /* 0x0000001fff057899 */ /* 0x000fc80008011404 */
[----:B----4-:R-:W-:Y:S01]  /*0440*/  IADD3 R2, P1, P2, R3, UR4, R4 ;  /* 0x0000000403027c10 */ /* 0x010fe2000fa3e004 */
[----:B------:R-:W1:Y:S01]  /*0450*/  LDCU UR4, c[0x0][0x3c8] ;  /* 0x00007900ff0477ac */ /* 0x000e620008000800 */
[----:B------:R-:W-:Y:S01]  /*0460*/  SHF.R.S32.HI R4, RZ, 0x1f, R3 ;  /* 0x0000001fff047819 */ /* 0x000fe20000011403 */
[C---:B------:R-:W-:Y:S01]  /*0470*/  IMAD R51, R69.reuse, 0x18, RZ ;  /* 0x0000001845337824 */ /* 0x040fe200078e02ff */
[C---:B------:R-:W-:Y:S01]  /*0480*/  SHF.L.U32 R35, R69.reuse, 0x4, RZ ;  /* 0x0000000445237819 */ /* 0x040fe200000006ff */
[----:B------:R-:W2:Y:S01]  /*0490*/  LDC.64 R70, c[0x0][0x388] ;  /* 0x0000e200ff467b82 */ /* 0x000ea20000000a00 */
[----:B------:R-:W-:Y:S02]  /*04a0*/  IADD3.X R3, PT, PT, R4, UR5, R5, P1, P2 ;  /* 0x0000000504037c10 */ /* 0x000fe40008fe4405 */
[C---:B------:R-:W-:Y:S01]  /*04b0*/  SHF.L.U32 R5, R69.reuse, 0x3, RZ ;  /* 0x0000000345057819 */ /* 0x040fe200000006ff */
[----:B------:R-:W3:Y:S01]  /*04c0*/  LDS R68, [UR11] ;  /* 0x0000000bff447984 */ /* 0x000ee20008000800 */
[----:B------:R-:W-:-:S03]  /*04d0*/  SHF.L.U32 R7, R69, 0x1, RZ ;  /* 0x0000000145077819 */ /* 0x000fc600000006ff */
[----:B------:R-:W-:Y:S01]  /*04e0*/  BAR.SYNC.DEFER_BLOCKING 0x0 ;  /* 0x0000000000007b1d */ /* 0x000fe20000010000 */
[-C--:B------:R-:W-:Y:S02]  /*04f0*/  LEA R9, R69, R69.reuse, 0x1 ;  /* 0x0000004545097211 */ /* 0x080fe400078e08ff */
[-C--:B------:R-:W-:Y:S02]  /*0500*/  IADD3 R18, P6, PT, R5, R2.reuse, RZ ;  /* 0x0000000205127210 */ /* 0x080fe40007fde0ff */
[C---:B------:R-:W-:Y:S01]  /*0510*/  SHF.L.U32 R11, R69.reuse, 0x2, RZ ;  /* 0x00000002450b7819 */ /* 0x040fe200000006ff */
[----:B------:R-:W-:Y:S01]  /*0520*/  IMAD R15, R69, 0x6, RZ ;  /* 0x00000006450f7824 */ /* 0x000fe200078e02ff */
[-C--:B------:R-:W-:Y:S01]  /*0530*/  IADD3 R34, P5, PT, R35, R2.reuse, RZ ;  /* 0x0000000223227210 */ /* 0x080fe20007fbe0ff */
[----:B------:R-:W-:Y:S01]  /*0540*/  IMAD R23, R69, 0xa, RZ ;  /* 0x0000000a45177824 */ /* 0x000fe200078e02ff */
[----:B------:R-:W-:Y:S01]  /*0550*/  IADD3 R50, P2, PT, R51, R2, RZ ;  /* 0x0000000233327210 */ /* 0x000fe20007f5e0ff */
[----:B------:R-:W-:Y:S01]  /*0560*/  IMAD R25, R69, 0xb, RZ ;  /* 0x0000000b45197824 */ /* 0x000fe200078e02ff */
[----:B------:R-:W-:-:S02]  /*0570*/  IADD3 R4, P1, PT, R2, R69, RZ ;  /* 0x0000004502047210 */ /* 0x000fc40007f3e0ff */
[-C--:B------:R-:W-:Y:S02]  /*0580*/  IADD3 R6, P4, PT, R7, R2.reuse, RZ ;  /* 0x0000000207067210 */ /* 0x080fe40007f9e0ff */
[-C--:B------:R-:W-:Y:S02]  /*0590*/  IADD3 R8, P3, PT, R9, R2.reuse, RZ ;  /* 0x0000000209087210 */ /* 0x080fe40007f7e0ff */
[----:B------:R-:W-:Y:S02]  /*05a0*/  LEA.HI.X.SX32 R19, R5, R3, 0x1, P6 ;  /* 0x0000000305137211 */ /* 0x000fe400030f0eff */
[CC--:B------:R-:W-:Y:S02]  /*05b0*/  LEA R13, R69.reuse, R69.reuse, 0x2 ;  /* 0x00000045450d7211 */ /* 0x0c0fe400078e10ff */
[CC--:B------:R-:W-:Y:S02]  /*05c0*/  LEA R17, R69.reuse, -R69.reuse, 0x3 ;  /* 0x8000004545117211 */ /* 0x0c0fe400078e18ff */
[C---:B------:R-:W-:Y:S01]  /*05d0*/  LEA R21, R69.reuse, R69, 0x3 ;  /* 0x0000004545157211 */ /* 0x040fe200078e18ff */
[----:B------:R-:W-:Y:S01]  /*05e0*/  IMAD R27, R69, 0xc, RZ ;  /* 0x0000000c451b7824 */ /* 0x000fe200078e02ff */
[-C--:B------:R-:W-:Y:S01]  /*05f0*/  IADD3 R10, P6, PT, R11, R2.reuse, RZ ;  /* 0x000000020b0a7210 */ /* 0x080fe20007fde0ff */
[----:B------:R-:W-:Y:S01]  /*0600*/  IMAD R29, R69, 0xd, RZ ;  /* 0x0000000d451d7824 */ /* 0x000fe200078e02ff */
[-C--:B------:R-:W-:Y:S01]  /*0610*/  LEA.HI.X.SX32 R35, R35, R3.reuse, 0x1, P5 ;  /* 0x0000000323237211 */ /* 0x080fe200028f0eff */
[----:B------:R-:W-:Y:S01]  /*0620*/  IMAD R31, R69, 0xe, RZ ;  /* 0x0000000e451f7824 */ /* 0x000fe200078e02ff */
[-C--:B------:R-:W-:Y:S01]  /*0630*/  LEA.HI.X.SX32 R51, R51, R3.reuse, 0x1, P2 ;  /* 0x0000000333337211 */ /* 0x080fe200010f0eff */
[C---:B------:R-:W-:Y:S01]  /*0640*/  IMAD R39, R69.reuse, 0x12, RZ ;  /* 0x0000001245277824 */ /* 0x040fe200078e02ff */
[CC--:B------:R-:W-:Y:S01]  /*0650*/  LEA.HI.X.SX32 R5, R69.reuse, R3.reuse, 0x1, P1 ;  /* 0x0000000345057211 */ /* 0x0c0fe200008f0eff */
[----:B------:R-:W-:Y:S01]  /*0660*/  IMAD R41, R69, 0x13, RZ ;  /* 0x0000001345297824 */ /* 0x000fe200078e02ff */
[-C--:B------:R-:W-:Y:S01]  /*0670*/  LEA.HI.X.SX32 R7, R7, R3.reuse, 0x1, P4 ;  /* 0x0000000307077211 */ /* 0x080fe200020f0eff */
[----:B------:R-:W-:Y:S01]  /*0680*/  IMAD R43, R69, 0x14, RZ ;  /* 0x00000014452b7824 */ /* 0x000fe200078e02ff */
[-C--:B------:R-:W-:Y:S01]  /*0690*/  LEA.HI.X.SX32 R9, R9, R3.reuse, 0x1, P3 ;  /* 0x0000000309097211 */ /* 0x080fe200018f0eff */
[----:B------:R-:W-:Y:S01]  /*06a0*/  IMAD R45, R69, 0x15, RZ ;  /* 0x00000015452d7824 */ /* 0x000fe200078e02ff */
[-C--:B------:R-:W-:Y:S01]  /*06b0*/  IADD3 R12, P5, PT, R13, R2.reuse, RZ ;  /* 0x000000020d0c7210 */ /* 0x080fe20007fbe0ff */
        /* <DEDUP_REMOVED lines=9> */
[----:B------:R-:W-:Y:S01]  /*0750*/  LEA.HI.X.SX32 R11, R11, R3, 0x1, P6 ;  /* 0x000000030b0b7211 */ /* 0x000fe200030f0eff */
[C---:B------:R-:W-:Y:S01]  /*0760*/  IMAD R59, R69.reuse, 0x1c, RZ ;  /* 0x0000001c453b7824 */ /* 0x040fe200078e02ff */
[CC--:B------:R-:W-:Y:S01]  /*0770*/  LEA R33, R69.reuse, -R69.reuse, 0x4 ;  /* 0x8000004545217211 */ /* 0x0c0fe200078e20ff */
[C---:B------:R-:W-:Y:S01]  /*0780*/  IMAD R61, R69.reuse, 0x1d, RZ ;  /* 0x0000001d453d7824 */ /* 0x040fe200078e02ff */
[C---:B------:R-:W-:Y:S01]  /*0790*/  LEA R37, R69.reuse, R69, 0x4 ;  /* 0x0000004545257211 */ /* 0x040fe200078e20ff */
[----:B------:R-:W-:Y:S01]  /*07a0*/  IMAD R63, R69, 0x1e, RZ ;  /* 0x0000001e453f7824 */ /* 0x000fe200078e02ff */
[----:B------:R-:W-:Y:S01]  /*07b0*/  IADD3 R24, P6, PT, R25, R2, RZ ;  /* 0x0000000219187210 */ /* 0x000fe20007fde0ff */
[----:B------:R4:W5:Y:S01]  /*07c0*/  LDG.E.U8 R64, desc[UR22][R4.64] ;  /* 0x0000001604407981 */ /* 0x000962000c1e1100 */
[----:B------:R-:W-:-:S02]  /*07d0*/  LEA.HI.X.SX32 R13, R13, R3, 0x1, P5 ;  /* 0x000000030d0d7211 */ /* 0x000fc400028f0eff */
[-C--:B------:R-:W-:Y:S01]  /*07e0*/  LEA.HI.X.SX32 R15, R15, R3.reuse, 0x1, P2 ;  /* 0x000000030f0f7211 */ /* 0x080fe200010f0eff */
[----:B------:R0:W5:Y:S01]  /*07f0*/  LDG.E.U8 R67, desc[UR22][R2.64] ;  /* 0x0000001602437981 */ /* 0x000162000c1e1100 */
[-C--:B------:R-:W-:Y:S02]  /*0800*/  LEA.HI.X.SX32 R17, R17, R3.reuse, 0x1, P1 ;  /* 0x0000000311117211 */ /* 0x080fe400008f0eff */
[-C--:B------:R-:W-:Y:S01]  /*0810*/  LEA.HI.X.SX32 R21, R21, R3.reuse, 0x1, P4 ;  /* 0x0000000315157211 */ /* 0x080fe200020f0eff */
[----:B------:R-:W5:Y:S01]  /*0820*/  LDG.E.U8 R11, desc[UR22][R10.64] ;  /* 0x000000160a0b7981 */ /* 0x000f62000c1e1100 */
[----:B------:R-:W-:Y:S02]  /*0830*/  LEA.HI.X.SX32 R23, R23, R3, 0x1, P3 ;  /* 0x0000000317177211 */ /* 0x000fe400018f0eff */
[-C--:B------:R-:W-:Y:S01]  /*0840*/  IADD3 R26, P5, PT, R27, R2.reuse, RZ ;  /* 0x000000021b1a7210 */ /* 0x080fe20007fbe0ff */
[----:B------:R-:W5:Y:S01]  /*0850*/  LDG.E.U8 R66, desc[UR22][R20.64] ;  /* 0x0000001614427981 */ /* 0x000f62000c1e1100 */
[----:B------:R-:W-:-:S02]  /*0860*/  IADD3 R28, P2, PT, R29, R2, RZ ;  /* 0x000000021d1c7210 */ /* 0x000fc40007f5e0ff */
[-C--:B------:R-:W-:Y:S01]  /*0870*/  IADD3 R30, P1, PT, R31, R2.reuse, RZ ;  /* 0x000000021f1e7210 */ /* 0x080fe20007f3e0ff */
[----:B------:R-:W5:Y:S01]  /*0880*/  LDG.E.U8 R13, desc[UR22][R12.64] ;  /* 0x000000160c0d7981 */ /* 0x000f62000c1e1100 */
[-C--:B------:R-:W-:Y:S02]  /*0890*/  IADD3 R32, P4, PT, R33, R2.reuse, RZ ;  /* 0x0000000221207210 */ /* 0x080fe40007f9e0ff */
[-C--:B------:R-:W-:Y:S01]  /*08a0*/  IADD3 R36, P3, PT, R37, R2.reuse, RZ ;  /* 0x0000000225247210 */ /* 0x080fe20007f7e0ff */
[----:B------:R-:W5:Y:S01]  /*08b0*/  LDG.E.U8 R17, desc[UR22][R16.64] ;  /* 0x0000001610117981 */ /* 0x000f62000c1e1100 */
[-C--:B------:R-:W-:Y:S02]  /*08c0*/  LEA.HI.X.SX32 R25, R25, R3.reuse, 0x1, P6 ;  /* 0x0000000319197211 */ /* 0x080fe400030f0eff */
[----:B------:R-:W-:Y:S01]  /*08d0*/  IADD3 R38, P6, PT, R39, R2, RZ ;  /* 0x0000000227267210 */ /* 0x000fe20007fde0ff */
[----:B------:R-:W5:Y:S01]  /*08e0*/  LDG.E.U8 R15, desc[UR22][R14.64] ;  /* 0x000000160e0f7981 */ /* 0x000f62000c1e1100 */
[----:B------:R-:W-:-:S02]  /*08f0*/  LEA.HI.X.SX32 R27, R27, R3, 0x1, P5 ;  /* 0x000000031b1b7211 */ /* 0x000fc400028f0eff */
[-C--:B------:R-:W-:Y:S01]  /*0900*/  LEA.HI.X.SX32 R29, R29, R3.reuse, 0x1, P2 ;  /* 0x000000031d1d7211 */ /* 0x080fe200010f0eff */
[----:B------:R-:W5:Y:S01]  /*0910*/  LDG.E.U8 R19, desc[UR22][R18.64] ;  /* 0x0000001612137981 */ /* 0x000f62000c1e1100 */
        /* <DEDUP_REMOVED lines=12> */
[----:B------:R-:W-:Y:S02]  /*09e0*/  LEA.HI.X.SX32 R39, R39, R3, 0x1, P6 ;  /* 0x0000000327277211 */ /* 0x000fe400030f0eff */
[----:B------:R-:W-:Y:S01]  /*09f0*/  IADD3 R52, P6, PT, R53, R2, RZ ;  /* 0x0000000235347210 */ /* 0x000fe20007fde0ff */
[----:B------:R-:W5:Y:S01]  /*0a00*/  LDG.E.U8 R51, desc[UR22][R50.64] ;  /* 0x0000001632337981 */ /* 0x000f62000c1e1100 */
[----:B------:R-:W-:-:S02]  /*0a10*/  LEA R65, R69, -R69, 0x5 ;  /* 0x8000004545417211 */ /* 0x000fc400078e28ff */
[----:B----4-:R-:W-:Y:S01]  /*0a20*/  SHF.R.U32.HI R4, RZ, 0x5, R90 ;  /* 0x00000005ff047819 */ /* 0x010fe2000001165a */
[----:B------:R-:W5:Y:S01]  /*0a30*/  LDG.E.U8 R69, desc[UR22][R8.64] ;  /* 0x0000001608457981 */ /* 0x000f62000c1e1100 */
[-C--:B------:R-:W-:Y:S02]  /*0a40*/  LEA.HI.X.SX32 R41, R41, R3.reuse, 0x1, P5 ;  /* 0x0000000329297211 */ /* 0x080fe400028f0eff */
[-C--:B------:R-:W-:Y:S01]  /*0a50*/  LEA.HI.X.SX32 R43, R43, R3.reuse, 0x1, P2 ;  /* 0x000000032b2b7211 */ /* 0x080fe200010f0eff */
[----:B------:R-:W5:Y:S01]  /*0a60*/  LDG.E.U8 R28, desc[UR22][R28.64] ;  /* 0x000000161c1c7981 */ /* 0x000f62000c1e1100 */
[-C--:B------:R-:W-:Y:S02]  /*0a70*/  LEA.HI.X.SX32 R45, R45, R3.reuse, 0x1, P1 ;  /* 0x000000032d2d7211 */ /* 0x080fe400008f0eff */
[-C--:B------:R-:W-:Y:S01]  /*0a80*/  LEA.HI.X.SX32 R47, R47, R3.reuse, 0x1, P4 ;  /* 0x000000032f2f7211 */ /* 0x080fe200020f0eff */
[----:B------:R-:W5:Y:S01]  /*0a90*/  LDG.E.U8 R30, desc[UR22][R30.64] ;  /* 0x000000161e1e7981 */ /* 0x000f62000c1e1100 */
[----:B------:R-:W-:-:S02]  /*0aa0*/  LEA.HI.X.SX32 R49, R49, R3, 0x1, P3 ;  /* 0x0000000331317211 */ /* 0x000fc400018f0eff */
[-C--:B------:R-:W-:Y:S01]  /*0ab0*/  IADD3 R54, P5, PT, R55, R2.reuse, RZ ;  /* 0x0000000237367210 */ /* 0x080fe20007fbe0ff */
[----:B------:R-:W5:Y:S01]  /*0ac0*/  LDG.E.U8 R32, desc[UR22][R32.64] ;  /* 0x0000001620207981 */ /* 0x000f62000c1e1100 */
[-C--:B------:R-:W-:Y:S02]  /*0ad0*/  IADD3 R56, P2, PT, R57, R2.reuse, RZ ;  /* 0x0000000239387210 */ /* 0x080fe40007f5e0ff */
[-C--:B------:R-:W-:Y:S01]  /*0ae0*/  IADD3 R58, P1, PT, R59, R2.reuse, RZ ;  /* 0x000000023b3a7210 */ /* 0x080fe20007f3e0ff */
[----:B------:R-:W5:Y:S01]  /*0af0*/  LDG.E.U8 R36, desc[UR22][R36.64] ;  /* 0x0000001624247981 */ /* 0x000f62000c1e1100 */
[-C--:B------:R-:W-:Y:S02]  /*0b00*/  IADD3 R60, P4, PT, R61, R2.reuse, RZ ;  /* 0x000000023d3c7210 */ /* 0x080fe40007f9e0ff */
[----:B------:R-:W-:Y:S01]  /*0b10*/  IADD3 R62, P3, PT, R63, R2, RZ ;  /* 0x000000023f3e7210 */ /* 0x000fe20007f7e0ff */
[----:B------:R-:W5:Y:S01]  /*0b20*/  LDG.E.U8 R39, desc[UR22][R38.64] ;  /* 0x0000001626277981 */ /* 0x000f62000c1e1100 */
[----:B------:R-:W-:-:S02]  /*0b30*/  LEA.HI.X.SX32 R53, R53, R3, 0x1, P6 ;  /* 0x0000000335357211 */ /* 0x000fc400030f0eff */
[----:B0-----:R-:W-:Y:S01]  /*0b40*/  IADD3 R2, P6, PT, R65, R2, RZ ;  /* 0x0000000241027210 */ /* 0x001fe20007fde0ff */
[----:B------:R-:W5:Y:S01]  /*0b50*/  LDG.E.U8 R41, desc[UR22][R40.64] ;  /* 0x0000001628297981 */ /* 0x000f62000c1e1100 */
[----:B------:R-:W-:Y:S02]  /*0b60*/  SGXT.U32 R4, R4, 0x2 ;  /* 0x000000020404781a */ /* 0x000fe40000000000 */
[-C--:B------:R-:W-:Y:S01]  /*0b70*/  LEA.HI.X.SX32 R55, R55, R3.reuse, 0x1, P5 ;  /* 0x0000000337377211 */ /* 0x080fe200028f0eff */
[----:B------:R-:W5:Y:S01]  /*0b80*/  LDG.E.U8 R42, desc[UR22][R42.64] ;  /* 0x000000162a2a7981 */ /* 0x000f62000c1e1100 */
[-C--:B------:R-:W-:Y:S02]  /*0b90*/  LEA.HI.X.SX32 R57, R57, R3.reuse, 0x1, P2 ;  /* 0x0000000339397211 */ /* 0x080fe400010f0eff */
[-C--:B------:R-:W-:Y:S01]  /*0ba0*/  LEA.HI.X.SX32 R59, R59, R3.reuse, 0x1, P1 ;  /* 0x000000033b3b7211 */ /* 0x080fe200008f0eff */
[----:B------:R-:W5:Y:S01]  /*0bb0*/  LDG.E.U8 R44, desc[UR22][R44.64] ;  /* 0x000000162c2c7981 */ /* 0x000f62000c1e1100 */
[----:B------:R-:W-:-:S02]  /*0bc0*/  LEA.HI.X.SX32 R61, R61, R3, 0x1, P4 ;  /* 0x000000033d3d7211 */ /* 0x000fc400020f0eff */
[-C--:B------:R-:W-:Y:S01]  /*0bd0*/  LEA.HI.X.SX32 R63, R63, R3.reuse, 0x1, P3 ;  /* 0x000000033f3f7211 */ /* 0x080fe200018f0eff */
[----:B------:R-:W5:Y:S01]  /*0be0*/  LDG.E.U8 R46, desc[UR22][R46.64] ;  /* 0x000000162e2e7981 */ /* 0x000f62000c1e1100 */
[----:B------:R-:W-:-:S03]  /*0bf0*/  LEA.HI.X.SX32 R3, R65, R3, 0x1, P6 ;  /* 0x0000000341037211 */ /* 0x000fc600030f0eff */
[----:B------:R0:W5:Y:S04]  /*0c00*/  LDG.E.U8 R65, desc[UR22][R6.64] ;  /* 0x0000001606417981 */ /* 0x000168000c1e1100 */
[----:B------:R4:W5:Y:S01]  /*0c10*/  LDG.E.U8 R21, desc[UR22][R2.64] ;  /* 0x0000001602157981 */ /* 0x000962000c1e1100 */
[----:B------:R-:W-:Y:S02]  /*0c20*/  SHF.R.U32.HI R5, RZ, 0x5, R90 ;  /* 0x00000005ff057819 */ /* 0x000fe4000001165a */
[----:B---3--:R-:W-:Y:S01]  /*0c30*/  R2UR UR7, R68 ;  /* 0x00000000440772ca */ /* 0x008fe200000e0000 */
[----:B------:R3:W5:Y:S01]  /*0c40*/  LDG.E.U8 R48, desc[UR22][R48.64] ;  /* 0x0000001630307981 */ /* 0x000762000c1e1100 */
[----:B0-----:R-:W-:-:S03]  /*0c50*/  IMAD R6, R4, R185, RZ ;  /* 0x000000b904067224 */ /* 0x001fc600078e02ff */
[----:B------:R3:W5:Y:S02]  /*0c60*/  LDG.E.U8 R52, desc[UR22][R52.64] ;  /* 0x0000001634347981 */ /* 0x000764000c1e1100 */
[C---:B------:R-:W-:Y:S02]  /*0c70*/  LEA R8, R185.reuse, R6, 0x2 ;  /* 0x00000006b9087211 */ /* 0x040fe400078e10ff */
[----:B------:R3:W5:Y:S01]  /*0c80*/  LDG.E.U8 R55, desc[UR22][R54.64] ;  /* 0x0000001636377981 */ /* 0x000762000c1e1100 */
[----:B------:R-:W-:Y:S02]  /*0c90*/  LOP3.LUT R4, R90, 0x1f, RZ, 0xc0, !PT ;  /* 0x0000001f5a047812 */ /* 0x000fe400078ec0ff */
[C---:B----4-:R-:W-:Y:S01]  /*0ca0*/  LEA R2, R185.reuse, R8, 0x2 ;  /* 0x00000008b9027211 */ /* 0x050fe200078e10ff */
[----:B------:R-:W-:Y:S01]  /*0cb0*/  IMAD R3, R184, UR10, RZ ;  /* 0x0000000ab8037c24 */ /* 0x000fe2000f8e02ff */
[----:B------:R3:W5:Y:S02]  /*0cc0*/  LDG.E.U8 R57, desc[UR22][R56.64] ;  /* 0x0000001638397981 */ /* 0x000764000c1e1100 */
[----:B------:R-:W-:Y:S01]  /*0cd0*/  LEA R10, R185, R2, 0x2 ;  /* 0x00000002b90a7211 */ /* 0x000fe200078e10ff */
[----:B-1----:R-:W-:Y:S01]  /*0ce0*/  IMAD R4, R4, UR4, RZ ;  /* 0x0000000404047c24 */ /* 0x002fe2000f8e02ff */
[----:B------:R-:W-:Y:S01]  /*0cf0*/  R2UR UR18, R5 ;  /* 0x00000000051272ca */ /* 0x000fe200000e0000 */
[----:B------:R3:W5:Y:S01]  /*0d00*/  LDG.E.U8 R58, desc[UR22][R58.64] ;  /* 0x000000163a3a7981 */ /* 0x000762000c1e1100 */
[----:B------:R-:W-:-:S02]  /*0d10*/  LEA R12, R185, R10, 0x2 ;  /* 0x0000000ab90c7211 */ /* 0x000fc400078e10ff */
[--C-:B--2---:R-:W-:Y:S01]  /*0d20*/  IADD3 R199, P1, P2, R4, R70, R3.reuse ;  /* 0x0000004604c77210 */ /* 0x104fe20007a3e003 */
[----:B------:R3:W5:Y:S01]  /*0d30*/  LDG.E.U8 R60, desc[UR22][R60.64] ;  /* 0x000000163c3c7981 */ /* 0x000762000c1e1100 */
[----:B------:R-:W-:Y:S02]  /*0d40*/  SHF.R.S32.HI R5, RZ, 0x1f, R4 ;  /* 0x0000001fff057819 */ /* 0x000fe40000011404 */
[C---:B------:R-:W-:Y:S01]  /*0d50*/  LEA R4, R185.reuse, R12, 0x2 ;  /* 0x0000000cb9047211 */ /* 0x040fe200078e10ff */
[----:B------:R3:W5:Y:S01]  /*0d60*/  LDG.E.U8 R62, desc[UR22][R62.64] ;  /* 0x000000163e3e7981 */ /* 0x000762000c1e1100 */
[----:B------:R-:W-:Y:S02]  /*0d70*/  SHF.R.S32.HI R16, RZ, 0x1f, R3 ;  /* 0x0000001fff107819 */ /* 0x000fe40000011403 */
[----:B------:R-:W-:Y:S02]  /*0d80*/  LEA R14, R185, R4, 0x2 ;  /* 0x00000004b90e7211 */ /* 0x000fe400078e10ff */
[----:B------:R-:W-:-:S02]  /*0d90*/  IADD3.X R27, PT, PT, R5, R71, R16, P1, P2 ;  /* 0x00000047051b7210 */ /* 0x000fc40000fe4410 */
[C---:B------:R-:W-:Y:S02]  /*0da0*/  LEA R16, R185.reuse, R14, 0x3 ;  /* 0x0000000eb9107211 */ /* 0x040fe400078e18ff */
[C---:B------:R-:W-:Y:S02]  /*0db0*/  IADD3 R88, P1, PT, R6.reuse, R199, RZ ;  /* 0x000000c706587210 */ /* 0x040fe40007f3e0ff */
[C---:B------:R-:W-:Y:S02]  /*0dc0*/  LEA R18, R185.reuse, R16, 0x2 ;  /* 0x00000010b9127211 */ /* 0x040fe400078e10ff */
[----:B------:R-:W-:Y:S02]  /*0dd0*/  LEA.HI.X.SX32 R89, R6, R27, 0x1, P1 ;  /* 0x0000001b06597211 */ /* 0x000fe400008f0eff */
[----:B------:R-:W-:Y:S01]  /*0de0*/  LEA R6, R185, R18, 0x2 ;  /* 0x00000012b9067211 */ /* 0x000fe200078e10ff */
[----:B------:R-:W-:Y:S01]  /*0df0*/  UIADD3 UR5, UPT, UPT, UR18, 0x3c, URZ ;  /* 0x0000003c12057890 */ /* 0x000fe2000fffe0ff */
[----:B------:R-:W-:-:S02]  /*0e00*/  IADD3 R78, P1, PT, R8, R199, RZ ;  /* 0x000000c7084e7210 */ /* 0x000fc40007f3e0ff */
[C---:B------:R-:W-:Y:S02]  /*0e10*/  LEA R20, R185.reuse, R6, 0x2 ;  /* 0x00000006b9147211 */ /* 0x040fe400078e10ff */
[----:B------:R-:W-:Y:S01]  /*0e20*/  LEA.HI.X.SX32 R79, R8, R27, 0x1, P1 ;  /* 0x0000001b084f7211 */ /* 0x000fe200008f0eff */
[C---:B------:R-:W-:Y:S01]  /*0e30*/  IMAD R5, R185.reuse, UR5, RZ ;  /* 0x00000005b9057c24 */ /* 0x040fe2000f8e02ff */
[C---:B------:R-:W-:Y:S01]  /*0e40*/  LEA R8, R185.reuse, R20, 0x2 ;  /* 0x00000014b9087211 */ /* 0x040fe200078e10ff */
[----:B------:R-:W-:Y:S01]  /*0e50*/  UIADD3 UR4, UPT, UPT, UR18, 0x1c, URZ ;  /* 0x0000001c12047890 */ /* 0x000fe2000fffe0ff */
[-C--:B------:R-:W-:Y:S02]  /*0e60*/  IADD3 R86, P1, PT, R2, R199.reuse, RZ ;  /* 0x000000c702567210 */ /* 0x080fe40007f3e0ff */
[----:B------:R-:W-:Y:S02]  /*0e70*/  LEA R22, R185, R8, 0x2 ;  /* 0x00000008b9167211 */ /* 0x000fe400078e10ff */
[----:B------:R-:W-:-:S02]  /*0e80*/  IADD3 R228, P3, PT, R5, R199, RZ ;  /* 0x000000c705e47210 */ /* 0x000fc40007f7e0ff */
[-C--:B------:R-:W-:Y:S01]  /*0e90*/  LEA.HI.X.SX32 R87, R2, R27.reuse, 0x1, P1 ;  /* 0x0000001b02577211 */ /* 0x080fe200008f0eff */
[C---:B------:R-:W-:Y:S01]  /*0ea0*/  IMAD R3, R185.reuse, UR4, RZ ;  /* 0x00000004b9037c24 */ /* 0x040fe2000f8e02ff */
[----:B------:R-:W-:Y:S02]  /*0eb0*/  LEA R2, R185, R22, 0x2 ;  /* 0x00000016b9027211 */ /* 0x000fe400078e10ff */
[----:B------:R-:W-:Y:S02]  /*0ec0*/  LEA.HI.X.SX32 R229, R5, R27, 0x1, P3 ;  /* 0x0000001b05e57211 */ /* 0x000fe400018f0eff */
[-C--:B------:R-:W-:Y:S02]  /*0ed0*/  IADD3 R74, P3, PT, R4, R199.reuse, RZ ;  /* 0x000000c7044a7210 */ /* 0x080fe40007f7e0ff */
[----:B------:R-:W-:Y:S02]  /*0ee0*/  LEA R24, R185, R2, 0x3 ;  /* 0x00000002b9187211 */ /* 0x000fe400078e18ff */
[----:B------:R-:W-:-:S02]  /*0ef0*/  IADD3 R72, P2, PT, R3, R199, RZ ;  /* 0x000000c703487210 */ /* 0x000fc40007f5e0ff */
[----:B------:R-:W-:Y:S02]  /*0f00*/  IADD3 R76, P1, PT, R10, R199, RZ ;  /* 0x000000c70a4c7210 */ /* 0x000fe40007f3e0ff */
[-C--:B------:R-:W-:Y:S02]  /*0f10*/  LEA.HI.X.SX32 R75, R4, R27.reuse, 0x1, P3 ;  /* 0x0000001b044b7211 */ /* 0x080fe400018f0eff */
[----:B------:R-:W-:Y:S02]  /*0f20*/  LEA R4, R185, R24, 0x2 ;  /* 0x00000018b9047211 */ /* 0x000fe400078e10ff */
[----:B------:R-:W-:Y:S02]  /*0f30*/  LEA.HI.X.SX32 R73, R3, R27, 0x1, P2 ;  /* 0x0000001b03497211 */ /* 0x000fe400010f0eff */
[----:B------:R-:W-:Y:S02]  /*0f40*/  IADD3 R84, P2, PT, R12, R199, RZ ;  /* 0x000000c70c547210 */ /* 0x000fe40007f5e0ff */
[----:B------:R-:W-:-:S02]  /*0f50*/  LEA.HI.X.SX32 R77, R10, R27, 0x1, P1 ;  /* 0x0000001b0a4d7211 */ /* 0x000fc400008f0eff */
[C---:B------:R-:W-:Y:S02]  /*0f60*/  LEA R10, R185.reuse, R4, 0x2 ;  /* 0x00000004b90a7211 */ /* 0x040fe400078e10ff */
[----:B------:R-:W-:Y:S02]  /*0f70*/  IADD3 R82, P1, PT, R14, R199, RZ ;  /* 0x000000c70e527210 */ /* 0x000fe40007f3e0ff */
[----:B------:R-:W-:Y:S02]  /*0f80*/  LEA.HI.X.SX32 R85, R12, R27, 0x1, P2 ;  /* 0x0000001b0c557211 */ /* 0x000fe400010f0eff */
[----:B------:R-:W-:Y:S02]  /*0f90*/  LEA R12, R185, R10, 0x2 ;  /* 0x0000000ab90c7211 */ /* 0x000fe400078e10ff */
[-C--:B------:R-:W-:Y:S02]  /*0fa0*/  IADD3 R80, P2, PT, R16, R199.reuse, RZ ;  /* 0x000000c710507210 */ /* 0x080fe40007f5e0ff */
[----:B------:R-:W-:-:S02]  /*0fb0*/  IADD3 R248, P3, PT, R18, R199, RZ ;  /* 0x000000c712f87210 */ /* 0x000fc40007f7e0ff */
[----:B------:R-:W-:Y:S02]  /*0fc0*/  LEA.HI.X.SX32 R83, R14, R27, 0x1, P1 ;  /* 0x0000001b0e537211 */ /* 0x000fe400008f0eff */
[----:B------:R-:W-:Y:S02]  /*0fd0*/  IADD3 R244, P1, PT, R6, R199, RZ ;  /* 0x000000c706f47210 */ /* 0x000fe40007f3e0ff */
[----:B------:R-:W-:Y:S02]  /*0fe0*/  LEA R14, R185, R12, 0x2 ;  /* 0x0000000cb90e7211 */ /* 0x000fe400078e10ff */
[-C--:B------:R-:W-:Y:S02]  /*0ff0*/  LEA.HI.X.SX32 R81, R16, R27.reuse, 0x1, P2 ;  /* 0x0000001b10517211 */ /* 0x080fe400010f0eff */
[----:B------:R-:W-:Y:S02]  /*1000*/  LEA.HI.X.SX32 R249, R18, R27, 0x1, P3 ;  /* 0x0000001b12f97211 */ /* 0x000fe400018f0eff */
[----:B------:R-:W-:-:S02]  /*1010*/  IADD3 R236, P2, PT, R20, R199, RZ ;  /* 0x000000c714ec7210 */ /* 0x000fc40007f5e0ff */
[----:B------:R-:W-:Y:S02]  /*1020*/  IADD3 R234, P3, PT, R8, R199, RZ ;  /* 0x000000c708ea7210 */ /* 0x000fe40007f7e0ff */
[-C--:B------:R-:W-:Y:S02]  /*1030*/  LEA.HI.X.SX32 R245, R6, R27.reuse, 0x1, P1 ;  /* 0x0000001b06f57211 */ /* 0x080fe400008f0eff */
[----:B------:R-:W-:Y:S02]  /*1040*/  LEA R6, R185, R14, 0x2 ;  /* 0x0000000eb9067211 */ /* 0x000fe400078e10ff */
[-C--:B------:R-:W-:Y:S02]  /*1050*/  LEA.HI.X.SX32 R237, R20, R27.reuse, 0x1, P2 ;  /* 0x0000001b14ed7211 */ /* 0x080fe400010f0eff */
[----:B------:R-:W-:Y:S02]  /*1060*/  LEA.HI.X.SX32 R235, R8, R27, 0x1, P3 ;  /* 0x0000001b08eb7211 */ /* 0x000fe400018f0eff */
[----:B------:R-:W-:-:S02]  /*1070*/  IADD3 R230, P2, PT, R2, R199, RZ ;  /* 0x000000c702e67210 */ /* 0x000fc40007f5e0ff */
[C---:B------:R-:W-:Y:S02]  /*1080*/  LEA R8, R185.reuse, R6, 0x2 ;  /* 0x00000006b9087211 */ /* 0x040fe400078e10ff */
[----:B------:R-:W-:Y:S02]  /*1090*/  IADD3 R232, P1, PT, R22, R199, RZ ;  /* 0x000000c716e87210 */ /* 0x000fe40007f3e0ff */
[-C--:B------:R-:W-:Y:S02]  /*10a0*/  LEA.HI.X.SX32 R231, R2, R27.reuse, 0x1, P2 ;  /* 0x0000001b02e77211 */ /* 0x080fe400010f0eff */
[----:B------:R-:W-:Y:S02]  /*10b0*/  LEA R2, R185, R8, 0x3 ;  /* 0x00000008b9027211 */ /* 0x000fe400078e18ff */
[----:B------:R-:W-:Y:S01]  /*10c0*/  LEA.HI.X.SX32 R233, R22, R27, 0x1, P1 ;  /* 0x0000001b16e97211 */ /* 0x000fe200008f0eff */
[----:B------:R3:W-:Y:S01]  /*10d0*/  STL.64 [R1+0x40], R88 ;  /* 0x0000405801007387 */ /* 0x0007e20000100a00 */
[----:B------:R-:W-:-:S02]  /*10e0*/  IADD3 R224, P1, PT, R4, R199, RZ ;  /* 0x000000c704e07210 */ /* 0x000fc40007f3e0ff */
[C---:B------:R-:W-:Y:S01]  /*10f0*/  LEA R16, R185.reuse, R2, 0x2 ;  /* 0x00000002b9107211 */ /* 0x040fe200078e10ff */
[----:B------:R3:W-:Y:S01]  /*1100*/  STL.64 [R1+0x38], R78 ;  /* 0x0000384e01007387 */ /* 0x0007e20000100a00 */
[-C--:B------:R-:W-:Y:S02]  /*1110*/  IADD3 R226, P3, PT, R24, R199.reuse, RZ ;  /* 0x000000c718e27210 */ /* 0x080fe40007f7e0ff */
[----:B------:R-:W-:Y:S01]  /*1120*/  IADD3 R222, P2, PT, R10, R199, RZ ;  /* 0x000000c70ade7210 */ /* 0x000fe20007f5e0ff */
[----:B------:R3:W-:Y:S01]  /*1130*/  STL.64 [R1+0x8], R72 ;  /* 0x0000084801007387 */ /* 0x0007e20000100a00 */
[-C--:B------:R-:W-:Y:S02]  /*1140*/  LEA.HI.X.SX32 R225, R4, R27.reuse, 0x1, P1 ;  /* 0x0000001b04e17211 */ /* 0x080fe400008f0eff */
[----:B------:R-:W-:Y:S01]  /*1150*/  LEA R4, R185, R16, 0x2 ;  /* 0x00000010b9047211 */ /* 0x000fe200078e10ff */
[----:B------:R3:W-:Y:S01]  /*1160*/  STL.64 [R1+0x30], R86 ;  /* 0x0000305601007387 */ /* 0x0007e20000100a00 */
[----:B------:R-:W-:-:S03]  /*1170*/  LEA.HI.X.SX32 R227, R24, R27, 0x1, P3 ;  /* 0x0000001b18e37211 */ /* 0x000fc600018f0eff */
[----:B------:R3:W-:Y:S01]  /*1180*/  STL.64 [R1+0x28], R76 ;  /* 0x0000284c01007387 */ /* 0x0007e20000100a00 */
[----:B------:R-:W-:Y:S02]  /*1190*/  IADD3 R220, P3, PT, R12, R199, RZ ;  /* 0x000000c70cdc7210 */ /* 0x000fe40007f7e0ff */
[----:B------:R-:W-:Y:S01]  /*11a0*/  LEA.HI.X.SX32 R223, R10, R27, 0x1, P2 ;  /* 0x0000001b0adf7211 */ /* 0x000fe200010f0eff */
[----:B------:R3:W-:Y:S01]  /*11b0*/  STL.64 [R1+0x20], R84 ;  /* 0x0000205401007387 */ /* 0x0007e20000100a00 */
[----:B------:R-:W-:Y:S01]  /*11c0*/  IADD3 R216, P2, PT, R6, R199, RZ ;  /* 0x000000c706d87210 */ /* 0x000fe20007f5e0ff */
[----:B------:R-:W-:Y:S02]  /*11d0*/  UIADD3 UR8, UPT, UPT, UR18, 0x5c, URZ ;  /* 0x0000005c12087890 */ /* 0x000fe4000fffe0ff */
[----:B------:R3:W-:Y:S01]  /*11e0*/  STL.64 [R1+0x18], R74 ;  /* 0x0000184a01007387 */ /* 0x0007e20000100a00 */
[----:B------:R-:W-:-:S03]  /*11f0*/  LEA R10, R185, R4, 0x2 ;  /* 0x00000004b90a7211 */ /* 0x000fc600078e10ff */
[----:B------:R3:W-:Y:S01]  /*1200*/  STL.64 [R1+0x10], R82 ;  /* 0x0000105201007387 */ /* 0x0007e20000100a00 */
[----:B------:R-:W-:-:S03]  /*1210*/  LEA.HI.X.SX32 R221, R12, R27, 0x1, P3 ;  /* 0x0000001b0cdd7211 */ /* 0x000fc600018f0eff */
[----:B------:R3:W-:Y:S01]  /*1220*/  STL.64 [R1], R80 ;  /* 0x0000005001007387 */ /* 0x0007e20000100a00 */
[-C--:B------:R-:W-:Y:S02]  /*1230*/  IADD3 R218, P1, PT, R14, R199.reuse, RZ ;  /* 0x000000c70eda7210 */ /* 0x080fe40007f3e0ff */
[----:B------:R-:W-:Y:S02]  /*1240*/  IADD3 R214, P3, PT, R8, R199, RZ ;  /* 0x000000c708d67210 */ /* 0x000fe40007f7e0ff */
[-C--:B------:R-:W-:Y:S01]  /*1250*/  LEA.HI.X.SX32 R217, R6, R27.reuse, 0x1, P2 ;  /* 0x0000001b06d97211 */ /* 0x080fe200010f0eff */
[----:B------:R-:W-:Y:S01]  /*1260*/  UIADD3 UR9, UPT, UPT, UR18, 0x7c, URZ ;  /* 0x0000007c12097890 */ /* 0x000fe2000fffe0ff */
[C---:B------:R-:W-:Y:S01]  /*1270*/  LEA R6, R185.reuse, R10, 0x2 ;  /* 0x0000000ab9067211 */ /* 0x040fe200078e10ff */
[----:B------:R-:W-:Y:S01]  /*1280*/  IMAD R7, R185, UR8, RZ ;  /* 0x00000008b9077c24 */ /* 0x000fe2000f8e02ff */
[-C--:B------:R-:W-:Y:S02]  /*1290*/  LEA.HI.X.SX32 R219, R14, R27.reuse, 0x1, P1 ;  /* 0x0000001b0edb7211 */ /* 0x080fe400008f0eff */
[----:B------:R-:W-:-:S02]  /*12a0*/  LEA.HI.X.SX32 R215, R8, R27, 0x1, P3 ;  /* 0x0000001b08d77211 */ /* 0x000fc400018f0eff */
[-C--:B------:R-:W-:Y:S02]  /*12b0*/  IADD3 R210, P1, PT, R2, R199.reuse, RZ ;  /* 0x000000c702d27210 */ /* 0x080fe40007f3e0ff */
[C---:B------:R-:W-:Y:S01]  /*12c0*/  LEA R8, R185.reuse, R6, 0x2 ;  /* 0x00000006b9087211 */ /* 0x040fe200078e10ff */
[----:B------:R-:W-:Y:S01]  /*12d0*/  IMAD R9, R185, UR9, RZ ;  /* 0x00000009b9097c24 */ /* 0x000fe2000f8e02ff */
[-C--:B------:R-:W-:Y:S02]  /*12e0*/  IADD3 R212, P4, PT, R7, R199.reuse, RZ ;  /* 0x000000c707d47210 */ /* 0x080fe40007f9e0ff */
[-C--:B------:R-:W-:Y:S02]  /*12f0*/  IADD3 R208, P2, PT, R16, R199.reuse, RZ ;  /* 0x000000c710d07210 */ /* 0x080fe40007f5e0ff */
[----:B------:R-:W-:Y:S02]  /*1300*/  IADD3 R206, P3, PT, R4, R199, RZ ;  /* 0x000000c704ce7210 */ /* 0x000fe40007f7e0ff */
[----:B------:R-:W-:-:S02]  /*1310*/  LEA.HI.X.SX32 R211, R2, R27, 0x1, P1 ;  /* 0x0000001b02d37211 */ /* 0x000fc400008f0eff */
[----:B------:R-:W-:Y:S02]  /*1320*/  LEA R2, R185, R8, 0x2 ;  /* 0x00000008b9027211 */ /* 0x000fe400078e10ff */
[-C--:B------:R-:W-:Y:S02]  /*1330*/  LEA.HI.X.SX32 R213, R7, R27.reuse, 0x1, P4 ;  /* 0x0000001b07d57211 */ /* 0x080fe400020f0eff */
[-C--:B------:R-:W-:Y:S02]  /*1340*/  LEA.HI.X.SX32 R209, R16, R27.reuse, 0x1, P2 ;  /* 0x0000001b10d17211 */ /* 0x080fe400010f0eff */
[----:B------:R-:W-:Y:S02]  /*1350*/  LEA.HI.X.SX32 R207, R4, R27, 0x1, P3 ;  /* 0x0000001b04cf7211 */ /* 0x000fe400018f0eff */
[-C--:B------:R-:W-:Y:S02]  /*1360*/  IADD3 R196, P5, PT, R9, R199.reuse, RZ ;  /* 0x000000c709c47210 */ /* 0x080fe40007fbe0ff */
[----:B------:R-:W-:-:S02]  /*1370*/  IADD3 R204, P1, PT, R10, R199, RZ ;  /* 0x000000c70acc7210 */ /* 0x000fc40007f3e0ff */
[-C--:B------:R-:W-:Y:S02]  /*1380*/  IADD3 R202, P2, PT, R6, R199.reuse, RZ ;  /* 0x000000c706ca7210 */ /* 0x080fe40007f5e0ff */
[-C--:B------:R-:W-:Y:S02]  /*1390*/  IADD3 R200, P3, PT, R8, R199.reuse, RZ ;  /* 0x000000c708c87210 */ /* 0x080fe40007f7e0ff */
[----:B------:R-:W-:Y:S02]  /*13a0*/  IADD3 R198, P4, PT, R2, R199, RZ ;  /* 0x000000c702c67210 */ /* 0x000fe40007f9e0ff */
[-C--:B------:R-:W-:Y:S02]  /*13b0*/  LEA.HI.X.SX32 R197, R9, R27.reuse, 0x1, P5 ;  /* 0x0000001b09c57211 */ /* 0x080fe400028f0eff */
[-C--:B------:R-:W-:Y:S02]  /*13c0*/  LEA.HI.X.SX32 R205, R10, R27.reuse, 0x1, P1 ;  /* 0x0000001b0acd7211 */ /* 0x080fe400008f0eff */
[----:B------:R-:W-:-:S02]  /*13d0*/  LEA.HI.X.SX32 R203, R6, R27, 0x1, P2 ;  /* 0x0000001b06cb7211 */ /* 0x000fc400010f0eff */
[-C--:B------:R-:W-:Y:S02]  /*13e0*/  LEA.HI.X.SX32 R201, R8, R27.reuse, 0x1, P3 ;  /* 0x0000001b08c97211 */ /* 0x080fe400018f0eff */
[----:B------:R-:W-:Y:S02]  /*13f0*/  LEA.HI.X.SX32 R199, R2, R27, 0x1, P4 ;  /* 0x0000001b02c77211 */ /* 0x000fe400020f0eff */
[----:B------:R-:W-:Y:S01]  /*1400*/  LOP3.LUT R143, R0, 0x10, RZ, 0x3c, !PT ;  /* 0x00000010008f7812 */ /* 0x000fe200078e3cff */
[----:B---3--:R-:W-:Y:S06]  /*1410*/  @P0 BRA `(.L_x_5) ;  /* 0x0000000000180947 */ /* 0x008fec0003800000 */
[----:B------:R-:W-:Y:S01]  /*1420*/  ELECT P1, URZ, PT ;  /* 0x0000000000ff782f */ /* 0x000fe20003820000 */
[----:B------:R-:W-:Y:S01]  /*1430*/  HFMA2 R2, -RZ, RZ, 0, 5.9604644775390625e-08 ;  /* 0x00000001ff027431 */ /* 0x000fe200000001ff */
[----:B------:R-:W-:Y:S01]  /*1440*/  UMOV UR4, 0x40 ;  /* 0x0000004000047882 */ /* 0x000fe20000000000 */
[----:B------:R-:W-:Y:S01]  /*1450*/  UVIRTCOUNT.DEALLOC.SMPOOL 0x80 ;  /* 0x000000800000784c */ /* 0x000fe20000000000 */
[----:B------:R-:W-:-:S09]  /*1460*/  ULEA UR4, UR6, UR4, 0x18 ;  /* 0x0000000406047291 */ /* 0x000fd2000f8ec0ff */
[----:B------:R0:W-:Y:S03]  /*1470*/  @P1 STS.U8 [UR4], R2 ;  /* 0x00000002ff001988 */ /* 0x0001e60008000004 */
.L_x_5:
[C---:B------:R-:W-:Y:S01]  /*1480*/  LOP3.LUT R136, R0.reuse, 0x20, RZ, 0x3c, !PT ;  /* 0x0000002000887812 */ /* 0x040fe200078e3cff */
[----:B-----5:R-:W-:Y:S01]  /*1490*/  STS.U8 [R0+UR11+0x4400], R19 ;  /* 0x0044001300007988 */ /* 0x020fe2000800000b */
[C---:B------:R-:W-:Y:S01]  /*14a0*/  LOP3.LUT R132, R0.reuse, 0x30, RZ, 0x3c, !PT ;  /* 0x0000003000847812 */ /* 0x040fe200078e3cff */
[----:B------:R-:W-:Y:S01]  /*14b0*/  USHF.L.U32 UR4, UR18, 0x15, URZ ;  /* 0x0000001512047899 */ /* 0x000fe200080006ff */
[C---:B------:R-:W-:Y:S01]  /*14c0*/  LOP3.LUT R37, R0.reuse, 0x40, RZ, 0x3c, !PT ;  /* 0x0000004000257812 */ /* 0x040fe200078e3cff */
[----:B------:R1:W-:Y:S01]  /*14d0*/  STS.U8 [R0+UR11+0x4800], R35 ;  /* 0x0048002300007988 */ /* 0x0003e2000800000b */
[----:B------:R-:W-:Y:S01]  /*14e0*/  LOP3.LUT R34, R0, 0x50, RZ, 0x3c, !PT ;  /* 0x0000005000227812 */ /* 0x000fe200078e3cff */
[----:B------:R-:W-:Y:S01]  /*14f0*/  ULOP3.LUT UR4, UR4, 0x600000, URZ, 0xc0, !UPT ;  /* 0x0060000004047892 */ /* 0x000fe2000f8ec0ff */
[----:B------:R-:W-:Y:S01]  /*1500*/  LOP3.LUT P1, RZ, R90, 0x7f, RZ, 0xc0, !PT ;  /* 0x0000007f5aff7812 */ /* 0x000fe2000782c0ff */
[----:B------:R-:W-:Y:S01]  /*1510*/  STS.U8 [R0+UR11+0x4c00], R51 ;  /* 0x004c003300007988 */ /* 0x000fe2000800000b */
[----:B------:R-:W-:Y:S01]  /*1520*/  UMOV UR5, 0x1 ;  /* 0x0000000100057882 */ /* 0x000fe20000000000 */
[----:B------:R-:W-:Y:S01]  /*1530*/  UIADD3 UR12, UPT, UPT, UR7, UR4, URZ ;  /* 0x00000004070c7290 */ /* 0x000fe2000fffe0ff */
[----:B------:R-:W-:Y:S01]  /*1540*/  PRMT R3, RZ, 0x7610, R3 ;  /* 0x00007610ff037816 */ /* 0x000fe20000000003 */
[----:B------:R-:W-:Y:S01]  /*1550*/  STS.U8 [R0+UR11+0x4000], R67 ;  /* 0x0040004300007988 */ /* 0x000fe2000800000b */
[----:B------:R-:W-:Y:S01]  /*1560*/  UIADD3 UR13, UPT, UPT, UR11, 0x8000, URZ ;  /* 0x000080000b0d7890 */ /* 0x000fe2000fffe0ff */
[----:B-1----:R-:W-:Y:S01]  /*1570*/  LOP3.LUT R35, R0, 0x60, RZ, 0x3c, !PT ;  /* 0x0000006000237812 */ /* 0x002fe200078e3cff */
[----:B------:R-:W1:Y:S01]  /*1580*/  LDCU UR16, c[0x0][0x3f0] ;  /* 0x00007e00ff1077ac */ /* 0x000e620008000800 */
[----:B------:R-:W-:Y:S01]  /*1590*/  STS.U8 [R143+UR11+0x4080], R64 ;  /* 0x004080408f007988 */ /* 0x000fe2000800000b */
[----:B------:R-:W-:-:S03]  /*15a0*/  PRMT R5, RZ, 0x7610, R5 ;  /* 0x00007610ff057816 */ /* 0x000fc60000000005 */
[----:B------:R-:W-:Y:S01]  /*15b0*/  STS.U8 [R143+UR11+0x4480], R66 ;  /* 0x004480428f007988 */ /* 0x000fe2000800000b */
[----:B------:R-:W-:Y:S01]  /*15c0*/  VOTEU.ALL UP0, P1 ;  /* 0x0000000000ff7886 */ /* 0x000fe20000800000 */
[----:B------:R-:W-:Y:S02]  /*15d0*/  VOTEU.ALL UP1, P1 ;  /* 0x0000000000ff7886 */ /* 0x000fe40000820000 */
[----:B------:R-:W-:Y:S02]  /*15e0*/  STS.U8 [R143+UR11+0x4880], R36 ;  /* 0x004880248f007988 */ /* 0x000fe4000800000b */
[----:B------:R-:W-:-:S04]  /*15f0*/  @!UP0 UIADD3 UR8, UPT, UPT, -UR5, 0x100000, URZ ;  /* 0x0010000005088890 */ /* 0x000fc8000fffe1ff */
[----:B------:R-:W-:Y:S02]  /*1600*/  @!UP0 USHF.L.U32 UR9, UR8, 0xb, URZ ;  /* 0x0000000b08098899 */ /* 0x000fe400080006ff */
[----:B------:R-:W-:Y:S01]  /*1610*/  @!UP0 USHF.L.U32 UR8, UR8, 0x1, URZ ;  /* 0x0000000108088899 */ /* 0x000fe200080006ff */
[----:B------:R-:W-:Y:S04]  /*1620*/  STS.U8 [R143+UR11+0x4c80], R52 ;  /* 0x004c80348f007988 */ /* 0x000fe8000800000b */
[----:B------:R-:W-:Y:S01]  /*1630*/  STS.U8 [R136+UR11+0x4100], R65 ;  /* 0x0041004188007988 */ /* 0x000fe2000800000b */
[----:B-1----:R-:W-:-:S03]  /*1640*/  ISETP.LT.AND P2, PT, RZ, UR16, PT ;  /* 0x00000010ff007c0c */ /* 0x002fc6000bf41270 */
[----:B------:R-:W-:Y:S04]  /*1650*/  STS.U8 [R136+UR11+0x4500], R23 ;  /* 0x0045001788007988 */ /* 0x000fe8000800000b */
        /* <DEDUP_REMOVED lines=13> */
[----:B------:R1:W-:Y:S04]  /*1730*/  STS.U8 [R34+UR11+0x4e80], R60 ;  /* 0x004e803c22007988 */ /* 0x0003e8000800000b */
[----:B------:R2:W-:Y:S04]  /*1740*/  STS.U8 [R35+UR11+0x4300], R15 ;  /* 0x0043000f23007988 */ /* 0x0005e8000800000b */
[----:B------:R-:W-:Y:S01]  /*1750*/  STS.U8 [R35+UR11+0x4700], R30 ;  /* 0x0047001e23007988 */ /* 0x000fe2000800000b */
[----:B-1----:R-:W-:-:S03]  /*1760*/  LOP3.LUT R34, R0, 0x70, RZ, 0x3c, !PT ;  /* 0x0000007000227812 */ /* 0x002fc600078e3cff */
[----:B------:R-:W-:Y:S04]  /*1770*/  STS.U8 [R35+UR11+0x4b00], R46 ;  /* 0x004b002e23007988 */ /* 0x000fe8000800000b */
[----:B------:R-:W-:Y:S04]  /*1780*/  STS.U8 [R35+UR11+0x4f00], R62 ;  /* 0x004f003e23007988 */ /* 0x000fe8000800000b */
[----:B------:R1:W-:Y:S04]  /*1790*/  STS.U8 [R34+UR11+0x4380], R17 ;  /* 0x0043801122007988 */ /* 0x0003e8000800000b */
[----:B------:R-:W-:Y:S04]  /*17a0*/  STS.U8 [R34+UR11+0x4780], R32 ;  /* 0x0047802022007988 */ /* 0x000fe8000800000b */
[----:B------:R-:W-:Y:S04]  /*17b0*/  STS.U8 [R34+UR11+0x4b80], R48 ;  /* 0x004b803022007988 */ /* 0x000fe8000800000b */
[----:B------:R3:W-:Y:S01]  /*17c0*/  STS.U8 [R34+UR11+0x4f80], R21 ;  /* 0x004f801522007988 */ /* 0x0007e2000800000b */
[----:B------:R-:W-:Y:S01]  /*17d0*/  STTM.x32 tmem[UR12], RZ ;  /* 0x000000ff000079ed */ /* 0x000fe200082c000c */
[----:B------:R-:W4:Y:S02]  /*17e0*/  FENCE.VIEW.ASYNC.T ;  /* 0x00000000000073c6 */ /* 0x000f240000000200 */
[----:B----4-:R-:W-:Y:S01]  /*17f0*/  BAR.SYNC.DEFER_BLOCKING 0x0 ;  /* 0x0000000000007b1d */ /* 0x010fe20000010000 */
[----:B------:R-:W-:-:S02]  /*1800*/  PRMT R7, RZ, 0x7610, R7 ;  /* 0x00007610ff077816 */ /* 0x000fc40000000007 */
[----:B------:R-:W-:Y:S02]  /*1810*/  PRMT R9, RZ, 0x7610, R9 ;  /* 0x00007610ff097816 */ /* 0x000fe40000000009 */
[----:B------:R-:W-:Y:S01]  /*1820*/  PRMT R11, RZ, 0x7610, R11 ;  /* 0x00007610ff0b7816 */ /* 0x000fe2000000000b */
[----:B------:R-:W4:Y:S02]  /*1830*/  FENCE.VIEW.ASYNC.S ;  /* 0x00000000000073c6 */ /* 0x000f240000000000 */
[----:B----4-:R4:W0:Y:S02]  /*1840*/  @!UP1 SYNCS.EXCH.64 URZ, [UR13], UR8 ;  /* 0x000000080dff95b2 */ /* 0x0108240008000100 */
[----:B0-----:R-:W-:Y:S01]  /*1850*/  BAR.SYNC.DEFER_BLOCKING 0x0 ;  /* 0x0000000000007b1d */ /* 0x001fe20000010000 */
[----:B------:R-:W-:Y:S02]  /*1860*/  PRMT R13, RZ, 0x7610, R13 ;  /* 0x00007610ff0d7816 */ /* 0x000fe4000000000d */
[----:B--2---:R-:W-:-:S02]  /*1870*/  PRMT R15, RZ, 0x7610, R15 ;  /* 0x00007610ff0f7816 */ /* 0x004fc4000000000f */
[----:B-1----:R-:W-:Y:S02]  /*1880*/  PRMT R17, RZ, 0x7610, R17 ;  /* 0x00007610ff117816 */ /* 0x002fe40000000011 */
[----:B------:R-:W-:Y:S02]  /*1890*/  PRMT R19, RZ, 0x7610, R19 ;  /* 0x00007610ff137816 */ /* 0x000fe40000000013 */
[----:B---3--:R-:W-:Y:S02]  /*18a0*/  PRMT R21, RZ, 0x7610, R21 ;  /* 0x00007610ff157816 */ /* 0x008fe40000000015 */
[----:B------:R-:W-:Y:S02]  /*18b0*/  PRMT R23, RZ, 0x7610, R23 ;  /* 0x00007610ff177816 */ /* 0x000fe40000000017 */
[----:B------:R-:W-:Y:S02]  /*18c0*/  PRMT R25, RZ, 0x7610, R25 ;  /* 0x00007610ff197816 */ /* 0x000fe40000000019 */
[----:B------:R-:W-:-:S02]  /*18d0*/  PRMT R27, RZ, 0x7610, R27 ;  /* 0x00007610ff1b7816 */ /* 0x000fc4000000001b */
[----:B------:R-:W-:Y:S02]  /*18e0*/  PRMT R29, RZ, 0x7610, R29 ;  /* 0x00007610ff1d7816 */ /* 0x000fe4000000001d */
[----:B------:R-:W-:Y:S02]  /*18f0*/  PRMT R31, RZ, 0x7610, R31 ;  /* 0x00007610ff1f7816 */ /* 0x000fe4000000001f */
[----:B------:R-:W-:Y:S02]  /*1900*/  PRMT R33, RZ, 0x7610, R33 ;  /* 0x00007610ff217816 */ /* 0x000fe40000000021 */
[----:B------:R-:W-:Y:S01]  /*1910*/  PRMT R2, RZ, 0x7610, R2 ;  /* 0x00007610ff027816 */ /* 0x000fe20000000002 */
[----:B------:R-:W2:Y:S01]  /*1920*/  @P2 LDG.E.U8 R3, desc[UR22][R88.64] ;  /* 0x0000001658032981 */ /* 0x000ea2000c1e1100 */
[----:B------:R-:W-:Y:S02]  /*1930*/  PRMT R4, RZ, 0x7610, R4 ;  /* 0x00007610ff047816 */ /* 0x000fe40000000004 */
[----:B------:R-:W-:Y:S01]  /*1940*/  PRMT R6, RZ, 0x7610, R6 ;  /* 0x00007610ff067816 */ /* 0x000fe20000000006 */
[----:B------:R-:W3:Y:S01]  /*1950*/  @P2 LDG.E.U8 R5, desc[UR22][R86.64] ;  /* 0x0000001656052981 */ /* 0x000ee2000c1e1100 */
[----:B------:R-:W-:-:S02]  /*1960*/  PRMT R8, RZ, 0x7610, R8 ;  /* 0x00007610ff087816 */ /* 0x000fc40000000008 */
[----:B------:R-:W-:Y:S01]  /*1970*/  PRMT R10, RZ, 0x7610, R10 ;  /* 0x00007610ff0a7816 */ /* 0x000fe2000000000a */
[----:B------:R-:W3:Y:S01]  /*1980*/  @P2 LDG.E.U8 R7, desc[UR22][R84.64] ;  /* 0x0000001654072981 */ /* 0x000ee2000c1e1100 */
[----:B------:R-:W-:Y:S02]  /*1990*/  PRMT R12, RZ, 0x7610, R12 ;  /* 0x00007610ff0c7816 */ /* 0x000fe4000000000c */
[----:B------:R-:W-:Y:S01]  /*19a0*/  PRMT R14, RZ, 0x7610, R14 ;  /* 0x00007610ff0e7816 */ /* 0x000fe2000000000e */
[----:B------:R-:W3:Y:S01]  /*19b0*/  @P2 LDG.E.U8 R9, desc[UR22][R82.64] ;  /* 0x0000001652092981 */ /* 0x000ee2000c1e1100 */
        /* <DEDUP_REMOVED lines=12> */
[----:B------:R-:W-:-:S03]  /*1a80*/  PRMT R32, RZ, 0x7610, R32 ;  /* 0x00007610ff207816 */ /* 0x000fc60000000020 */
[----:B------:R-:W3:Y:S04]  /*1a90*/  @P2 LDG.E.U8 R19, desc[UR22][R226.64] ;  /* 0x00000016e2132981 */ /* 0x000ee8000c1e1100 */
        /* <DEDUP_REMOVED lines=22> */
[----:B------:R-:W3:Y:S01]  /*1c00*/  @P2 LDG.E.U8 R32, desc[UR22][R196.64] ;  /* 0x00000016c4202981 */ /* 0x000ee2000c1e1100 */
[----:B----4-:R-:W-:-:S04]  /*1c10*/  @!UP0 UIADD3 UR8, UPT, UPT, -UR5, 0x100000, URZ ;  /* 0x0010000005088890 */ /* 0x010fc8000fffe1ff */
[----:B------:R-:W-:Y:S02]  /*1c20*/  @!UP0 USHF.L.U32 UR9, UR8, 0xb, URZ ;  /* 0x0000000b08098899 */ /* 0x000fe400080006ff */
[----:B------:R-:W-:Y:S01]  /*1c30*/  @!UP0 USHF.L.U32 UR8, UR8, 0x1, URZ ;  /* 0x0000000108088899 */ /* 0x000fe200080006ff */
[----:B------:R-:W-:Y:S01]  /*1c40*/  VOTEU.ALL UP1, P1 ;  /* 0x0000000000ff7886 */ /* 0x000fe20000820000 */
[----:B------:R-:W-:-:S04]  /*1c50*/  @!UP0 UIADD3 UR4, UPT, UPT, -UR5, 0x100000, URZ ;  /* 0x0010000005048890 */ /* 0x000fc8000fffe1ff */
[----:B------:R-:W-:Y:S02]  /*1c60*/  @!UP0 USHF.L.U32 UR5, UR4, 0xb, URZ ;  /* 0x0000000b04058899 */ /* 0x000fe400080006ff */
[----:B------:R-:W-:Y:S01]  /*1c70*/  @!UP0 USHF.L.U32 UR4, UR4, 0x1, URZ ;  /* 0x0000000104048899 */ /* 0x000fe200080006ff */
[----:B------:R-:W-:Y:S01]  /*1c80*/  ISETP.EQ.U32.AND P3, PT, RZ, UR18, P2 ;  /* 0x00000012ff007c0c */ /* 0x000fe20009762070 */
[----:B------:R-:W-:Y:S02]  /*1c90*/  UIADD3 UR6, UPT, UPT, UR11, 0x6000, URZ ;  /* 0x000060000b067890 */ /* 0x000fe4000fffe0ff */
[----:B------:R0:W1:Y:S01]  /*1ca0*/  @!UP1 SYNCS.EXCH.64 URZ, [UR11+0x8008], UR8 ;  /* 0x008008080bff95b2 */ /* 0x0000620008000100 */
[----:B------:R-:W-:Y:S01]  /*1cb0*/  VOTEU.ALL UP1, P1 ;  /* 0x0000000000ff7886 */ /* 0x000fe20000820000 */
[----:B------:R-:W-:Y:S01]  /*1cc0*/  UIADD3 UR30, UPT, UPT, UR7, 0x20, URZ ;  /* 0x00000020071e7890 */ /* 0x000fe2000fffe0ff */
[----:B--2---:R0:W-:Y:S04]  /*1cd0*/  STS.U8 [R0+UR11+0x5000], R3 ;  /* 0x0050000300007988 */ /* 0x0041e8000800000b */
[----:B---3--:R0:W-:Y:S04]  /*1ce0*/  STS.U8 [R0+UR11+0x5100], R5 ;  /* 0x0051000500007988 */ /* 0x0081e8000800000b */
[----:B------:R0:W-:Y:S04]  /*1cf0*/  STS.U8 [R0+UR11+0x5200], R7 ;  /* 0x0052000700007988 */ /* 0x0001e8000800000b */
        /* <DEDUP_REMOVED lines=28> */
[----:B------:R0:W-:Y:S01]  /*1ec0*/  STS.U8 [R143+UR11+0x5f80], R32 ;  /* 0x005f80208f007988 */ /* 0x0001e2000800000b */
[----:B-1----:R1:W-:Y:S06]  /*1ed0*/  MEMBAR.ALL.CTA ;  /* 0x0000000000007992 */ /* 0x0023ec0000008000 */
[----:B-1----:R-:W-:Y:S04]  /*1ee0*/  FENCE.VIEW.ASYNC.S ;  /* 0x00000000000073c6 */ /* 0x002fe80000000000 */
[----:B------:R-:W1:Y:S02]  /*1ef0*/  FENCE.VIEW.ASYNC.S ;  /* 0x00000000000073c6 */ /* 0x000e640000000000 */
[----:B-1----:R0:W1:Y:S02]  /*1f00*/  @!UP1 SYNCS.EXCH.64 URZ, [UR11+0x6000], UR4 ;  /* 0x006000040bff95b2 */ /* 0x0020640008000100 */
[----:B-1----:R-:W-:Y:S06]  /*1f10*/  BAR.SYNC.DEFER_BLOCKING 0x0 ;  /* 0x0000000000007b1d */ /* 0x002fec0000010000 */
[----:B0-----:R-:W-:Y:S05]  /*1f20*/  @!P3 BRA `(.L_x_6) ;  /* 0x000000000040b947 */ /* 0x001fea0003800000 */
[----:B------:R-:W-:Y:S02]  /*1f30*/  UIADD3 UR4, UPT, UPT, UR11, 0x4000, URZ ;  /* 0x000040000b047890 */ /* 0x000fe4000fffe0ff */
[----:B------:R-:W-:Y:S02]  /*1f40*/  UIADD3 UR5, UPT, UPT, UR11, 0x5000, URZ ;  /* 0x000050000b057890 */ /* 0x000fe4000fffe0ff */
[----:B------:R-:W-:Y:S02]  /*1f50*/  USHF.R.U32.HI UR4, URZ, 0x4, UR4 ;  /* 0x00000004ff047899 */ /* 0x000fe40008011604 */
[----:B------:R-:W-:Y:S02]  /*1f60*/  USHF.R.U32.HI UR5, URZ, 0x4, UR5 ;  /* 0x00000004ff057899 */ /* 0x000fe40008011605 */
[----:B------:R-:W-:Y:S02]  /*1f70*/  USGXT.U32 UR8, UR4, 0xe ;  /* 0x0000000e0408789a */ /* 0x000fe40008000000 */
[----:B------:R-:W-:Y:S01]  /*1f80*/  USGXT.U32 UR14, UR5, 0xe ;  /* 0x0000000e050e789a */ /* 0x000fe20008000000 */
[----:B------:R-:W-:-:S02]  /*1f90*/  UMOV UR4, UR6 ;  /* 0x0000000600047c82 */ /* 0x000fc40008000000 */
[----:B------:R-:W-:Y:S01]  /*1fa0*/  UMOV UR5, URZ ;  /* 0x000000ff00057c82 */ /* 0x000fe20008000000 */
[----:B------:R-:W-:Y:S01]  /*1fb0*/  UMOV UR20, 0x0 ;  /* 0x0000000000147882 */ /* 0x000fe20000000000 */
[----:B------:R-:W-:Y:S01]  /*1fc0*/  UMOV UR21, 0x8208010 ;  /* 0x0820801000157882 */ /* 0x000fe20000000000 */
[----:B------:R-:W-:Y:S01]  /*1fd0*/  UMOV UR9, 0x40004040 ;  /* 0x4000404000097882 */ /* 0x000fe20000000000 */
[----:B------:R-:W-:Y:S01]  /*1fe0*/  UMOV UR15, 0xc0004010 ;  /* 0xc0004010000f7882 */ /* 0x000fe20000000000 */
[----:B------:R-:W-:Y:S01]  /*1ff0*/  UMOV UR4, UR4 ;  /* 0x0000000400047c82 */ /* 0x000fe20008000000 */
[----:B------:R0:W-:Y:S01]  /*2000*/  UTCQMMA gdesc[UR8], gdesc[UR14], tmem[UR30], tmem[UR20], idesc[UR21], !UPT ;  /* 0x00ff140e080075ea */ /* 0x0001e2000f80031e */
[----:B------:R0:W-:Y:S01]  /*2010*/  UTCBAR [UR4], URZ ;  /* 0x000000ff040073e9 */ /* 0x0001e200080000ff */
[----:B------:R-:W-:Y:S02]  /*2020*/  NOP ;  /* 0x0000000000007918 */ /* 0x000fe40000000000 */
.L_x_6:
[----:B------:R-:W-:Y:S05]  /*2030*/  @!P2 BRA `(.L_x_7) ;  /* 0x000000000008a947 */ /* 0x000fea0003800000 */
[----:B------:R-:W1:Y:S02]  /*2040*/  SYNCS.PHASECHK.TRANS64.TRYWAIT P4, [UR11+0x6000], RZ ;  /* 0x006000ffff0075a7 */ /* 0x000e64000808110b */
[----:B-1----:R-:W-:Y:S05]  /*2050*/  @!P4 BRA `(.L_x_8) ;  /* 0x000000ac00c8c947 */ /* 0x002fea0003800000 */
.L_x_7:
[----:B------:R-:W-:Y:S01]  /*2060*/  BAR.SYNC.DEFER_BLOCKING 0x0 ;  /* 0x0000000000007b1d */ /* 0x000fe20000010000 */
[----:B------:R-:W-:-:S05]  /*2070*/  PRMT R156, RZ, 0x7610, R156 ;  /* 0x00007610ff9c7816 */ /* 0x000fca000000009c */
[----:B0-----:R-:W0:Y:S01]  /*2080*/  LDCU UR8, c[0x0][0x3a8] ;  /* 0x00007500ff0877ac */ /* 0x001e220008000800 */
[----:B------:R-:W0:Y:S01]  /*2090*/  LDTM.x128 R4, tmem[UR12+0x20] ;  /* 0x0000200c000479ee */ /* 0x000e2200083c0000 */
[----:B------:R-:W1:Y:S01]  /*20a0*/  LDCU.64 UR24, c[0x0][0x3d0] ;  /* 0x00007a00ff1877ac */ /* 0x000e620008000a00 */
[----:B------:R-:W-:Y:S02]  /*20b0*/  PRMT R157, RZ, 0x7610, R157 ;  /* 0x00007610ff9d7816 */ /* 0x000fe4000000009d */
[----:B------:R-:W-:Y:S02]  /*20c0*/  PRMT R159, RZ, 0x7610, R159 ;  /* 0x00007610ff9f7816 */ /* 0x000fe4000000009f */
[----:B------:R-:W-:Y:S02]  /*20d0*/  PRMT R158, RZ, 0x7610, R158 ;  /* 0x00007610ff9e7816 */ /* 0x000fe4000000009e */
[----:B------:R-:W-:Y:S02]  /*20e0*/  PRMT R146, RZ, 0x7610, R146 ;  /* 0x00007610ff927816 */ /* 0x000fe40000000092 */
[----:B------:R-:W-:Y:S01]  /*20f0*/  PRMT R147, RZ, 0x7610, R147 ;  /* 0x00007610ff937816 */ /* 0x000fe20000000093 */
[----:B------:R-:W2:Y:S01]  /*2100*/  @!P1 SYNCS.CCTL.IV [UR11+0x6000] ;  /* 0x00600000ff0099b1 */ /* 0x000ea2000800000b */
[----:B------:R-:W-:Y:S01]  /*2110*/  NOP ;  /* 0x0000000000007918 */ /* 0x000fe20000000000 */
[----:B-1----:R-:W-:Y:S01]  /*2120*/  UIMAD UR4, UR10, UR24, URZ ;  /* 0x000000180a0472a4 */ /* 0x002fe2000f8e02ff */
[----:B0-----:R-:W-:Y:S01]  /*2130*/  FMUL R2, R4, UR8 ;  /* 0x0000000804027c20 */ /* 0x001fe20008400000 */
[----:B------:R-:W-:Y:S01]  /*2140*/  FMUL R3, R5, UR8 ;  /* 0x0000000805037c20 */ /* 0x000fe20008400000 */
[----:B------:R-:W-:Y:S01]  /*2150*/  FMUL R133, R6, UR8 ;  /* 0x0000000806857c20 */ /* 0x000fe20008400000 */
[----:B------:R-:W-:Y:S01]  /*2160*/  FMUL R134, R7, UR8 ;  /* 0x0000000807867c20 */ /* 0x000fe20008400000 */
[----:B------:R-:W-:Y:S01]  /*2170*/  FMUL R135, R8, UR8 ;  /* 0x0000000808877c20 */ /* 0x000fe20008400000 */
[----:B------:R-:W-:Y:S01]  /*2180*/  FMUL R138, R46, UR8 ;  /* 0x000000082e8a7c20 */ /* 0x000fe20008400000 */
[----:B------:R-:W-:Y:S01]  /*2190*/  USHF.R.S32.HI UR5, URZ, 0x1f, UR4 ;  /* 0x0000001fff057899 */ /* 0x000fe20008011404 */
[----:B------:R-:W-:Y:S01]  /*21a0*/  FMNMX3 R133, R2, R3, R133, !PT ;  /* 0x0000000302857276 */ /* 0x000fe20007800085 */
[----:B------:R-:W-:Y:S01]  /*21b0*/  FMUL R2, R9, UR8 ;  /* 0x0000000809027c20 */ /* 0x000fe20008400000 */
[----:B------:R-:W-:Y:S01]  /*21c0*/  FMUL R3, R10, UR8 ;  /* 0x000000080a037c20 */ /* 0x000fe20008400000 */
[----:B------:R-:W-:Y:S01]  /*21d0*/  FMUL R168, R57, UR8 ;  /* 0x0000000839a87c20 */ /* 0x000fe20008400000 */
[----:B------:R-:W-:Y:S01]  /*21e0*/  FMNMX3 R135, R133, R134, R135, !PT ;  /* 0x0000008685877276 */ /* 0x000fe20007800087 */
[----:B------:R-:W-:Y:S01]  /*21f0*/  FMUL R133, R11, UR8 ;  /* 0x000000080b857c20 */ /* 0x000fe20008400000 */
[----:B------:R-:W-:-:S02]  /*2200*/  FMUL R134, R12, UR8 ;  /* 0x000000080c867c20 */ /* 0x000fc40008400000 */
[----:B------:R-:W-:Y:S01]  /*2210*/  FMNMX3 R135, R135, R2, R3, !PT ;  /* 0x0000000287877276 */ /* 0x000fe20007800003 */
[----:B------:R-:W-:Y:S01]  /*2220*/  FMUL R2, R13, UR8 ;  /* 0x000000080d027c20 */ /* 0x000fe20008400000 */
[----:B------:R-:W-:Y:S02]  /*2230*/  FMUL R3, R14, UR8 ;  /* 0x000000080e037c20 */ /* 0x000fe40008400000 */
[----:B------:R-:W-:Y:S01]  /*2240*/  FMNMX3 R135, R135, R133, R134, !PT ;  /* 0x0000008587877276 */ /* 0x000fe20007800086 */
[----:B------:R-:W-:Y:S01]  /*2250*/  FMUL R133, R15, UR8 ;  /* 0x000000080f857c20 */ /* 0x000fe20008400000 */
[----:B------:R-:W-:Y:S02]  /*2260*/  FMUL R134, R16, UR8 ;  /* 0x0000000810867c20 */ /* 0x000fe40008400000 */
        /* <DEDUP_REMOVED lines=44> */
[----:B------:R-:W0:Y:S04]  /*2530*/  LDC.64 R2, c[0x0][0x390] ;  /* 0x0000e400ff027b82 */ /* 0x000e280000000a00 */
[----:B------:R-:W-:Y:S01]  /*2540*/  FMNMX3 R139, R137, R133, R134, !PT ;  /* 0x00000085898b7276 */ /* 0x000fe20007800086 */
[----:B------:R-:W-:Y:S01]  /*2550*/  FMUL R134, R47, UR8 ;  /* 0x000000082f867c20 */ /* 0x000fe20008400000 */
[----:B------:R-:W-:-:S02]  /*2560*/  FMUL R137, R48, UR8 ;  /* 0x0000000830897c20 */ /* 0x000fc40008400000 */
[----:B------:R-:W1:Y:S01]  /*2570*/  LDC R133, c[0x0][0x3d8] ;  /* 0x0000f600ff857b82 */ /* 0x000e620000000800 */
[----:B------:R-:W-:Y:S01]  /*2580*/  FMNMX3 R139, R139, R135, R138, !PT ;  /* 0x000000878b8b7276 */ /* 0x000fe2000780008a */
[----:B------:R-:W-:Y:S01]  /*2590*/  FMUL R135, R49, UR8 ;  /* 0x0000000831877c20 */ /* 0x000fe20008400000 */
[----:B------:R-:W-:Y:S02]  /*25a0*/  FMUL R138, R50, UR8 ;  /* 0x00000008328a7c20 */ /* 0x000fe40008400000 */
[----:B------:R-:W-:Y:S01]  /*25b0*/  FMNMX3 R139, R139, R134, R137, !PT ;  /* 0x000000868b8b7276 */ /* 0x000fe20007800089 */
[----:B------:R-:W-:Y:S01]  /*25c0*/  FMUL R134, R51, UR8 ;  /* 0x0000000833867c20 */ /* 0x000fe20008400000 */
[----:B------:R-:W-:Y:S02]  /*25d0*/  FMUL R137, R52, UR8 ;  /* 0x0000000834897c20 */ /* 0x000fe40008400000 */
[----:B------:R-:W-:Y:S01]  /*25e0*/  FMNMX3 R138, R139, R135, R138, !PT ;  /* 0x000000878b8a7276 */ /* 0x000fe2000780008a */
[----:B------:R-:W-:-:S02]  /*25f0*/  IMAD R135, R0, UR25, RZ ;  /* 0x0000001900877c24 */ /* 0x000fc4000f8e02ff */
[----:B------:R-:W-:Y:S01]  /*2600*/  FMUL R139, R56, UR8 ;  /* 0x00000008388b7c20 */ /* 0x000fe20008400000 */
[----:B------:R-:W-:Y:S01]  /*2610*/  FMNMX3 R140, R138, R134, R137, !PT ;  /* 0x000000868a8c7276 */ /* 0x000fe20007800089 */
[----:B------:R-:W-:Y:S01]  /*2620*/  FMUL R134, R53, UR8 ;  /* 0x0000000835867c20 */ /* 0x000fe20008400000 */
[----:B------:R-:W-:Y:S01]  /*2630*/  FMUL R137, R54, UR8 ;  /* 0x0000000836897c20 */ /* 0x000fe20008400000 */
[----:B0-----:R-:W-:Y:S01]  /*2640*/  IADD3 R2, P4, P5, R135, UR4, R2 ;  /* 0x0000000487027c10 */ /* 0x001fe2000fd9e002 */
[----:B------:R-:W-:Y:S01]  /*2650*/  FMUL R138, R55, UR8 ;  /* 0x00000008378a7c20 */ /* 0x000fe20008400000 */
[----:B------:R-:W-:Y:S02]  /*2660*/  SHF.R.S32.HI R142, RZ, 0x1f, R135 ;  /* 0x0000001fff8e7819 */ /* 0x000fe40000011487 */
[----:B------:R-:W-:Y:S02]  /*2670*/  FMNMX3 R134, R140, R134, R137, !PT ;  /* 0x000000868c867276 */ /* 0x000fe40007800089 */
[----:B------:R-:W-:-:S02]  /*2680*/  IADD3.X R3, PT, PT, R142, UR5, R3, P4, P5 ;  /* 0x000000058e037c10 */ /* 0x000fc4000a7ea403 */
[C---:B-1----:R-:W-:Y:S02]  /*2690*/  SHF.L.U32 R135, R133.reuse, 0x3, RZ ;  /* 0x0000000385877819 */ /* 0x042fe400000006ff */
[C---:B------:R-:W-:Y:S01]  /*26a0*/  SHF.L.U32 R137, R133.reuse, 0x4, RZ ;  /* 0x0000000485897819 */ /* 0x040fe200000006ff */
[----:B------:R-:W-:Y:S01]  /*26b0*/  IMAD R141, R133, 0x1a, RZ ;  /* 0x0000001a858d7824 */ /* 0x000fe200078e02ff */
[-C--:B------:R-:W-:Y:S01]  /*26c0*/  IADD3 R180, P4, PT, R135, R2.reuse, RZ ;  /* 0x0000000287b47210 */ /* 0x080fe20007f9e0ff */
[----:B------:R-:W3:Y:S01]  /*26d0*/  @P2 LDG.E.U8 R156, desc[UR22][R2.64] ;  /* 0x00000016029c2981 */ /* 0x000ee2000c1e1100 */
[----:B------:R-:W-:Y:S02]  /*26e0*/  IADD3 R166, P5, PT, R137, R2, RZ ;  /* 0x0000000289a67210 */ /* 0x000fe40007fbe0ff */
[-C--:B------:R-:W-:Y:S01]  /*26f0*/  LEA.HI.X.SX32 R181, R135, R3.reuse, 0x1, P4 ;  /* 0x0000000387b57211 */ /* 0x080fe200020f0eff */
[----:B------:R-:W-:Y:S01]  /*2700*/  IMAD R135, R133, 0x18, RZ ;  /* 0x0000001885877824 */ /* 0x000fe200078e02ff */
[----:B------:R-:W-:-:S02]  /*2710*/  LEA.HI.X.SX32 R167, R137, R3, 0x1, P5 ;  /* 0x0000000389a77211 */ /* 0x000fc400028f0eff */
[----:B------:R-:W-:Y:S01]  /*2720*/  IADD3 R194, P4, PT, R2, R133, RZ ;  /* 0x0000008502c27210 */ /* 0x000fe20007f9e0ff */
[----:B------:R-:W4:Y:S01]  /*2730*/  @P2 LDG.E.U8 R159, desc[UR22][R180.64] ;  /* 0x00000016b49f2981 */ /* 0x000f22000c1e1100 */
[C---:B------:R-:W-:Y:S02]  /*2740*/  IADD3 R154, P5, PT, R135.reuse, R2, RZ ;  /* 0x00000002879a7210 */ /* 0x040fe40007fbe0ff */
[----:B------:R-:W-:Y:S01]  /*2750*/  FMNMX3 R134, R134, R138, R139, !PT ;  /* 0x0000008a86867276 */ /* 0x000fe2000780008b */
[----:B------:R-:W-:Y:S01]  /*2760*/  FMUL R139, R58, UR8 ;  /* 0x000000083a8b7c20 */ /* 0x000fe20008400000 */
[----:B------:R-:W-:Y:S01]  /*2770*/  LEA.HI.X.SX32 R155, R135, R3, 0x1, P5 ;  /* 0x00000003879b7211 */ /* 0x000fe200028f0eff */
[----:B------:R-:W5:Y:S01]  /*2780*/  @P2 LDG.E.U8 R158, desc[UR22][R166.64] ;  /* 0x00000016a69e2981 */ /* 0x000f62000c1e1100 */
[C---:B------:R-:W-:Y:S02]  /*2790*/  LEA R135, R133.reuse, R133, 0x3 ;  /* 0x0000008585877211 */ /* 0x040fe400078e18ff */
[----:B------:R-:W-:Y:S01]  /*27a0*/  LEA.HI.X.SX32 R195, R133, R3, 0x1, P4 ;  /* 0x0000000385c37211 */ /* 0x000fe200020f0eff */
[----:B------:R-:W2:Y:S01]  /*27b0*/  @P2 LDG.E.U8 R157, desc[UR22][R154.64] ;  /* 0x000000169a9d2981 */ /* 0x000ea2000c1e1100 */
[----:B------:R-:W-:-:S02]  /*27c0*/  IADD3 R178, P4, PT, R135, R2, RZ ;  /* 0x0000000287b27210 */ /* 0x000fc40007f9e0ff */
[C---:B------:R-:W-:Y:S01]  /*27d0*/  LEA R137, R133.reuse, R133, 0x4 ;  /* 0x0000008585897211 */ /* 0x040fe200078e20ff */
[----:B------:R-:W-:Y:S01]  /*27e0*/  IMAD R149, R133, 0xb, RZ ;  /* 0x0000000b85957824 */ /* 0x000fe200078e02ff */
[----:B------:R-:W-:Y:S01]  /*27f0*/  LEA.HI.X.SX32 R179, R135, R3, 0x1, P4 ;  /* 0x0000000387b37211 */ /* 0x000fe200020f0eff */
[----:B------:R-:W3:Y:S01]  /*2800*/  @P2 LDG.E.U8 R146, desc[UR22][R194.64] ;  /* 0x00000016c2922981 */ /* 0x000ee2000c1e1100 */
[C---:B------:R-:W-:Y:S02]  /*2810*/  SHF.L.U32 R135, R133.reuse, 0x1, RZ ;  /* 0x0000000185877819 */ /* 0x040fe400000006ff */
[----:B------:R-:W-:Y:S01]  /*2820*/  FMNMX3 R168, R134, R168, R139, !PT ;  /* 0x000000a886a87276 */ /* 0x000fe2000780008b */
[----:B------:R-:W-:Y:S01]  /*2830*/  IMAD R139, R133, 0x19, RZ ;  /* 0x00000019858b7824 */ /* 0x000fe200078e02ff */
[-C--:B------:R-:W-:Y:S01]  /*2840*/  IADD3 R164, P5, PT, R137, R2.reuse, RZ ;  /* 0x0000000289a47210 */ /* 0x080fe20007fbe0ff */
[----:B------:R-:W4:Y:S01]  /*2850*/  @P2 LDG.E.U8 R147, desc[UR22][R178.64] ;  /* 0x00000016b2932981 */ /* 0x000f22000c1e1100 */
[----:B------:R-:W-:-:S02]  /*2860*/  IADD3 R192, P4, PT, R135, R2, RZ ;  /* 0x0000000287c07210 */ /* 0x000fc40007f9e0ff */
[-C--:B------:R-:W-:Y:S02]  /*2870*/  LEA.HI.X.SX32 R165, R137, R3.reuse, 0x1, P5 ;  /* 0x0000000389a57211 */ /* 0x080fe400028f0eff */
[----:B------:R-:W-:Y:S02]  /*2880*/  IADD3 R152, P5, PT, R139, R2, RZ ;  /* 0x000000028b987210 */ /* 0x000fe40007fbe0ff */
[-C--:B------:R-:W-:Y:S01]  /*2890*/  LEA.HI.X.SX32 R193, R135, R3.reuse, 0x1, P4 ;  /* 0x0000000387c17211 */ /* 0x080fe200020f0eff */
[----:B------:R-:W-:Y:S01]  /*28a0*/  IMAD R135, R133, 0x12, RZ ;  /* 0x0000001285877824 */ /* 0x000fe200078e02ff */
[----:B------:R-:W-:Y:S01]  /*28b0*/  LEA.HI.X.SX32 R153, R139, R3, 0x1, P5 ;  /* 0x000000038b997211 */ /* 0x000fe200028f0eff */
[----:B------:R-:W-:-:S03]  /*28c0*/  IMAD R139, R133, 0xa, RZ ;  /* 0x0000000a858b7824 */ /* 0x000fc600078e02ff */
[-C--:B------:R-:W-:Y:S02]  /*28d0*/  IADD3 R162, P5, PT, R135, R2.reuse, RZ ;  /* 0x0000000287a27210 */ /* 0x080fe40007fbe0ff */
[----:B------:R-:W-:Y:S02]  /*28e0*/  IADD3 R176, P4, PT, R139, R2, RZ ;  /* 0x000000028bb07210 */ /* 0x000fe40007f9e0ff */
[----:B------:R-:W-:Y:S02]  /*28f0*/  LEA.HI.X.SX32 R163, R135, R3, 0x1, P5 ;  /* 0x0000000387a37211 */ /* 0x000fe400028f0eff */
[----:B------:R-:W-:Y:S02]  /*2900*/  LEA R135, R133, R133, 0x1 ;  /* 0x0000008585877211 */ /* 0x000fe400078e08ff */
[----:B------:R-:W-:Y:S02]  /*2910*/  PRMT R144, RZ, 0x7610, R144 ;  /* 0x00007610ff907816 */ /* 0x000fe40000000090 */
[----:B------:R-:W-:-:S02]  /*2920*/  PRMT R145, RZ, 0x7610, R145 ;  /* 0x00007610ff917816 */ /* 0x000fc40000000091 */
[-C--:B------:R-:W-:Y:S02]  /*2930*/  LEA.HI.X.SX32 R177, R139, R3.reuse, 0x1, P4 ;  /* 0x000000038bb17211 */ /* 0x080fe400020f0eff */
[----:B------:R-:W-:Y:S01]  /*2940*/  PRMT R137, RZ, 0x7610, R137 ;  /* 0x00007610ff897816 */ /* 0x000fe20000000089 */
[----:B------:R-:W5:Y:S01]  /*2950*/  @P2 LDG.E.U8 R144, desc[UR22][R164.64] ;  /* 0x00000016a4902981 */ /* 0x000f62000c1e1100 */
[-C--:B------:R-:W-:Y:S02]  /*2960*/  IADD3 R190, P4, PT, R135, R2.reuse, RZ ;  /* 0x0000000287be7210 */ /* 0x080fe40007f9e0ff */
[-C--:B------:R-:W-:Y:S01]  /*2970*/  IADD3 R150, P5, PT, R141, R2.reuse, RZ ;  /* 0x000000028d967210 */ /* 0x080fe20007fbe0ff */
[----:B------:R-:W5:Y:S01]  /*2980*/  @P2 LDG.E.U8 R145, desc[UR22][R152.64] ;  /* 0x0000001698912981 */ /* 0x000f62000c1e1100 */
[----:B------:R-:W-:Y:S01]  /*2990*/  LEA.HI.X.SX32 R191, R135, R3, 0x1, P4 ;  /* 0x0000000387bf7211 */ /* 0x000fe200020f0eff */
[----:B------:R-:W-:Y:S01]  /*29a0*/  IMAD R135, R133, 0x1b, RZ ;  /* 0x0000001b85877824 */ /* 0x000fe200078e02ff */
[----:B------:R-:W-:Y:S01]  /*29b0*/  IADD3 R174, P4, PT, R149, R2, RZ ;  /* 0x0000000295ae7210 */ /* 0x000fe20007f9e0ff */
[----:B------:R-:W5:Y:S01]  /*29c0*/  @P2 LDG.E.U8 R137, desc[UR22][R192.64] ;  /* 0x00000016c0892981 */ /* 0x000f62000c1e1100 */
[----:B------:R-:W-:Y:S01]  /*29d0*/  PRMT R138, RZ, 0x7610, R138 ;  /* 0x00007610ff8a7816 */ /* 0x000fe2000000008a */
[----:B------:R-:W-:Y:S01]  /*29e0*/  IMAD R161, R133, 0x13, RZ ;  /* 0x0000001385a17824 */ /* 0x000fe200078e02ff */
[----:B------:R-:W-:-:S02]  /*29f0*/  PRMT R139, RZ, 0x7610, R139 ;  /* 0x00007610ff8b7816 */ /* 0x000fc4000000008b */
[----:B------:R-:W-:Y:S02]  /*2a00*/  PRMT R140, RZ, 0x7610, R140 ;  /* 0x00007610ff8c7816 */ /* 0x000fe4000000008c */
[-C--:B------:R-:W-:Y:S01]  /*2a10*/  LEA.HI.X.SX32 R151, R141, R3.reuse, 0x1, P5 ;  /* 0x000000038d977211 */ /* 0x080fe200028f0eff */
[----:B------:R-:W5:Y:S01]  /*2a20*/  @P2 LDG.E.U8 R138, desc[UR22][R176.64] ;  /* 0x00000016b08a2981 */ /* 0x000f62000c1e1100 */
[----:B------:R-:W-:Y:S02]  /*2a30*/  LEA.HI.X.SX32 R175, R149, R3, 0x1, P4 ;  /* 0x0000000395af7211 */ /* 0x000fe400020f0eff */
[-C--:B------:R-:W-:Y:S01]  /*2a40*/  IADD3 R148, P4, PT, R135, R2.reuse, RZ ;  /* 0x0000000287947210 */ /* 0x080fe20007f9e0ff */
[----:B------:R-:W5:Y:S01]  /*2a50*/  @P2 LDG.E.U8 R139, desc[UR22][R162.64] ;  /* 0x00000016a28b2981 */ /* 0x000f62000c1e1100 */
[----:B------:R-:W-:-:S03]  /*2a60*/  IADD3 R160, P5, PT, R161, R2, RZ ;  /* 0x00000002a1a07210 */ /* 0x000fc60007fbe0ff */
[----:B------:R-:W5:Y:S01]  /*2a70*/  @P2 LDG.E.U8 R140, desc[UR22][R150.64] ;  /* 0x00000016968c2981 */ /* 0x000f62000c1e1100 */
[-C--:B------:R-:W-:Y:S02]  /*2a80*/  LEA.HI.X.SX32 R149, R135, R3.reuse, 0x1, P4 ;  /* 0x0000000387957211 */ /* 0x080fe400020f0eff */
[----:B------:R-:W-:Y:S02]  /*2a90*/  PRMT R141, RZ, 0x7610, R141 ;  /* 0x00007610ff8d7816 */ /* 0x000fe4000000008d */
[----:B------:R-:W-:Y:S02]  /*2aa0*/  PRMT R142, RZ, 0x7610, R142 ;  /* 0x00007610ff8e7816 */ /* 0x000fe4000000008e */
[----:B------:R-:W-:Y:S02]  /*2ab0*/  PRMT R134, RZ, 0x7610, R134 ;  /* 0x00007610ff867816 */ /* 0x000fe40000000086 */
[----:B------:R-:W-:Y:S01]  /*2ac0*/  PRMT R135, RZ, 0x7610, R135 ;  /* 0x00007610ff877816 */ /* 0x000fe20000000087 */
[----:B------:R-:W5:Y:S01]  /*2ad0*/  @P2 LDG.E.U8 R141, desc[UR22][R190.64] ;  /* 0x00000016be8d2981 */ /* 0x000f62000c1e1100 */
[----:B------:R-:W-:-:S03]  /*2ae0*/  LEA.HI.X.SX32 R161, R161, R3, 0x1, P5 ;  /* 0x00000003a1a17211 */ /* 0x000fc600028f0eff */
[----:B------:R-:W5:Y:S04]  /*2af0*/  @P2 LDG.E.U8 R142, desc[UR22][R174.64] ;  /* 0x00000016ae8e2981 */ /* 0x000f68000c1e1100 */
[----:B------:R-:W5:Y:S04]  /*2b00*/  @P2 LDG.E.U8 R134, desc[UR22][R160.64] ;  /* 0x00000016a0862981 */ /* 0x000f68000c1e1100 */
[----:B------:R-:W5:Y:S01]  /*2b10*/  @P2 LDG.E.U8 R135, desc[UR22][R148.64] ;  /* 0x0000001694872981 */ /* 0x000f62000c1e1100 */
[----:B------:R-:W-:Y:S01]  /*2b20*/  FMUL R169, R59, UR8 ;  /* 0x000000083ba97c20 */ /* 0x000fe20008400000 */
[----:B------:R-:W-:-:S05]  /*2b30*/  FMUL R170, R60, UR8 ;  /* 0x000000083caa7c20 */ /* 0x000fca0008400000 */
[----:B------:R-:W-:Y:S01]  /*2b40*/  FMNMX3 R168, R168, R169, R170, !PT ;  /* 0x000000a9a8a87276 */ /* 0x000fe200078000aa */
        /* <DEDUP_REMOVED lines=88> */
[----:B------:R-:W-:Y:S01]  /*30d0*/  FMUL R170, R120, UR8 ;  /* 0x0000000878aa7c20 */ /* 0x000fe20008400000 */
[----:B--2---:R0:W-:Y:S04]  /*30e0*/  STS.U8 [R0+UR11+0x5c00], R157 ;  /* 0x005c009d00007988 */ /* 0x0041e8000800000b */
[----:B------:R-:W-:Y:S01]  /*30f0*/  FMNMX3 R168, R168, R169, R170, !PT ;  /* 0x000000a9a8a87276 */ /* 0x000fe200078000aa */
[----:B------:R-:W-:Y:S01]  /*3100*/  FMUL R169, R121, UR8 ;  /* 0x0000000879a97c20 */ /* 0x000fe20008400000 */
[----:B------:R-:W-:Y:S01]  /*3110*/  FMUL R170, R122, UR8 ;  /* 0x000000087aaa7c20 */ /* 0x000fe20008400000 */
[----:B---3--:R-:W-:Y:S01]  /*3120*/  STS.U8 [R0+UR11+0x5000], R156 ;  /* 0x0050009c00007988 */ /* 0x008fe2000800000b */
[----:B0-----:R-:W-:-:S03]  /*3130*/  SHF.L.U32 R157, R133, 0x2, RZ ;  /* 0x00000002859d7819 */ /* 0x001fc600000006ff */
[----:B----4-:R-:W-:Y:S01]  /*3140*/  STS.U8 [R0+UR11+0x5400], R159 ;  /* 0x0054009f00007988 */ /* 0x010fe2000800000b */
[----:B------:R-:W-:-:S03]  /*3150*/  FMNMX3 R168, R168, R169, R170, !PT ;  /* 0x000000a9a8a87276 */ /* 0x000fc600078000aa */
[----:B-----5:R-:W-:Y:S01]  /*3160*/  STS.U8 [R0+UR11+0x5800], R158 ;  /* 0x0058009e00007988 */ /* 0x020fe2000800000b */
[----:B------:R-:W-:-:S03]  /*3170*/  IADD3 R188, P4, PT, R157, R2, RZ ;  /* 0x000000029dbc7210 */ /* 0x000fc60007f9e0ff */
[----:B------:R0:W-:Y:S01]  /*3180*/  STS.U8 [R143+UR11+0x5080], R146 ;  /* 0x005080928f007988 */ /* 0x0001e2000800000b */
[----:B------:R-:W-:Y:S01]  /*3190*/  FMUL R169, R124, UR8 ;  /* 0x000000087ca97c20 */ /* 0x000fe20008400000 */
[----:B------:R-:W-:Y:S01]  /*31a0*/  FMUL R170, R123, UR8 ;  /* 0x000000087baa7c20 */ /* 0x000fe20008400000 */
[----:B------:R-:W-:Y:S01]  /*31b0*/  LEA.HI.X.SX32 R189, R157, R3, 0x1, P4 ;  /* 0x000000039dbd7211 */ /* 0x000fe200020f0eff */
[----:B------:R-:W-:Y:S01]  /*31c0*/  STS.U8 [R143+UR11+0x5480], R147 ;  /* 0x005480938f007988 */ /* 0x000fe2000800000b */
[C---:B------:R-:W-:Y:S02]  /*31d0*/  IMAD R157, R133.reuse, 0x14, RZ ;  /* 0x00000014859d7824 */ /* 0x040fe400078e02ff */
[----:B0-----:R-:W-:Y:S01]  /*31e0*/  IMAD R146, R133, 0xc, RZ ;  /* 0x0000000c85927824 */ /* 0x001fe200078e02ff */
[----:B------:R-:W-:Y:S01]  /*31f0*/  FMNMX3 R168, R168, R170, R169, !PT ;  /* 0x000000aaa8a87276 */ /* 0x000fe200078000a9 */
[----:B------:R-:W-:-:S03]  /*3200*/  FMUL R169, R125, UR8 ;  /* 0x000000087da97c20 */ /* 0x000fc60008400000 */
[----:B------:R-:W-:Y:S01]  /*3210*/  IADD3 R172, P4, PT, R146, R2, RZ ;  /* 0x0000000292ac7210 */ /* 0x000fe20007f9e0ff */
[----:B------:R-:W-:Y:S01]  /*3220*/  FMUL R170, R126, UR8 ;  /* 0x000000087eaa7c20 */ /* 0x000fe20008400000 */
[----:B------:R-:W-:Y:S04]  /*3230*/  STS.U8 [R143+UR11+0x5880], R144 ;  /* 0x005880908f007988 */ /* 0x000fe8000800000b */
[----:B------:R-:W-:Y:S04]  /*3240*/  STS.U8 [R143+UR11+0x5c80], R145 ;  /* 0x005c80918f007988 */ /* 0x000fe8000800000b */
[----:B------:R0:W-:Y:S01]  /*3250*/  STS.U8 [R136+UR11+0x5100], R137 ;  /* 0x0051008988007988 */ /* 0x0001e2000800000b */
[----:B------:R-:W-:-:S02]  /*3260*/  LEA.HI.X.SX32 R173, R146, R3, 0x1, P4 ;  /* 0x0000000392ad7211 */ /* 0x000fc400020f0eff */
[----:B------:R-:W-:Y:S01]  /*3270*/  IADD3 R158, P4, PT, R157, R2, RZ ;  /* 0x000000029d9e7210 */ /* 0x000fe20007f9e0ff */
[----:B0-----:R-:W-:Y:S01]  /*3280*/  IMAD R137, R133, 0x1c, RZ ;  /* 0x0000001c85897824 */ /* 0x001fe200078e02ff */
[----:B------:R-:W-:Y:S01]  /*3290*/  STS.U8 [R136+UR11+0x5500], R138 ;  /* 0x0055008a88007988 */ /* 0x000fe2000800000b */
[----:B------:R-:W-:-:S03]  /*32a0*/  FMNMX3 R168, R168, R169, R170, !PT ;  /* 0x000000a9a8a87276 */ /* 0x000fc600078000aa */
[----:B------:R-:W-:Y:S01]  /*32b0*/  STS.U8 [R136+UR11+0x5900], R139 ;  /* 0x0059008b88007988 */ /* 0x000fe2000800000b */
[----:B------:R-:W-:-:S03]  /*32c0*/  IADD3 R146, P5, PT, R137, R2, RZ ;  /* 0x0000000289927210 */ /* 0x000fc60007fbe0ff */
[----:B------:R0:W-:Y:S01]  /*32d0*/  STS.U8 [R136+UR11+0x5d00], R140 ;  /* 0x005d008c88007988 */ /* 0x0001e2000800000b */
[----:B------:R-:W-:Y:S01]  /*32e0*/  FMUL R169, R127, UR8 ;  /* 0x000000087fa97c20 */ /* 0x000fe20008400000 */
[----:B------:R-:W-:Y:S01]  /*32f0*/  FMUL R170, R128, UR8 ;  /* 0x0000000880aa7c20 */ /* 0x000fe20008400000 */
[-C--:B------:R-:W-:Y:S02]  /*3300*/  LEA.HI.X.SX32 R159, R157, R3.reuse, 0x1, P4 ;  /* 0x000000039d9f7211 */ /* 0x080fe400020f0eff */
[----:B------:R-:W-:Y:S01]  /*3310*/  LEA.HI.X.SX32 R147, R137, R3, 0x1, P5 ;  /* 0x0000000389937211 */ /* 0x000fe200028f0eff */
[C---:B------:R-:W-:Y:S01]  /*3320*/  IMAD R137, R133.reuse, 0xd, RZ ;  /* 0x0000000d85897824 */ /* 0x040fe200078e02ff */
[----:B0-----:R-:W-:-:S04]  /*3330*/  LEA R136, R133, R133, 0x2 ;  /* 0x0000008585887211 */ /* 0x001fc800078e10ff */
[-C--:B------:R-:W-:Y:S01]  /*3340*/  IADD3 R186, P4, PT, R136, R2.reuse, RZ ;  /* 0x0000000288ba7210 */ /* 0x080fe20007f9e0ff */
[----:B------:R-:W-:Y:S01]  /*3350*/  FMUL R0, R129, UR8 ;  /* 0x0000000881007c20 */ /* 0x000fe20008400000 */
[----:B------:R-:W-:Y:S01]  /*3360*/  FMNMX3 R168, R168, R169, R170, !PT ;  /* 0x000000a9a8a87276 */ /* 0x000fe200078000aa */
[----:B------:R-:W-:Y:S01]  /*3370*/  FMUL R156, R130, UR8 ;  /* 0x00000008829c7c20 */ /* 0x000fe20008400000 */
[----:B------:R-:W-:Y:S01]  /*3380*/  STS.U8 [R132+UR11+0x5180], R141 ;  /* 0x0051808d84007988 */ /* 0x000fe2000800000b */
[----:B------:R-:W-:Y:S02]  /*3390*/  LEA.HI.X.SX32 R187, R136, R3, 0x1, P4 ;  /* 0x0000000388bb7211 */ /* 0x000fe400020f0eff */
[----:B------:R-:W-:Y:S01]  /*33a0*/  IADD3 R170, P4, PT, R137, R2, RZ ;  /* 0x0000000289aa7210 */ /* 0x000fe20007f9e0ff */
[----:B------:R-:W-:Y:S04]  /*33b0*/  STS.U8 [R132+UR11+0x5580], R142 ;  /* 0x0055808e84007988 */ /* 0x000fe8000800000b */
[----:B------:R-:W-:Y:S04]  /*33c0*/  STS.U8 [R132+UR11+0x5980], R134 ;  /* 0x0059808684007988 */ /* 0x000fe8000800000b */
[----:B------:R0:W-:Y:S01]  /*33d0*/  STS.U8 [R132+UR11+0x5d80], R135 ;  /* 0x005d808784007988 */ /* 0x0001e2000800000b */
[----:B------:R-:W-:-:S02]  /*33e0*/  FMNMX3 R0, R168, R0, R156, !PT ;  /* 0x00000000a8007276 */ /* 0x000fc4000780009c */
[----:B------:R-:W-:Y:S01]  /*33f0*/  LEA.HI.X.SX32 R171, R137, R3, 0x1, P4 ;  /* 0x0000000389ab7211 */ /* 0x000fe200020f0eff */
[----:B0-----:R-:W-:-:S05]  /*3400*/  IMAD R132, R133, 0x15, RZ ;  /* 0x0000001585847824 */ /* 0x001fca00078e02ff */
[----:B------:R-:W-:-:S04]  /*3410*/  IADD3 R156, P4, PT, R132, R2, RZ ;  /* 0x00000002849c7210 */ /* 0x000fc80007f9e0ff */
[----:B------:R-:W-:Y:S01]  /*3420*/  LEA.HI.X.SX32 R157, R132, R3, 0x1, P4 ;  /* 0x00000003849d7211 */ /* 0x000fe200020f0eff */
[----:B------:R-:W-:-:S05]  /*3430*/  IMAD R132, R133, 0x1d, RZ ;  /* 0x0000001d85847824 */ /* 0x000fca00078e02ff */
[----:B------:R-:W-:-:S04]  /*3440*/  IADD3 R144, P4, PT, R132, R2, RZ ;  /* 0x0000000284907210 */ /* 0x000fc80007f9e0ff */
[----:B------:R-:W-:Y:S01]  /*3450*/  LEA.HI.X.SX32 R145, R132, R3, 0x1, P4 ;  /* 0x0000000384917211 */ /* 0x000fe200020f0eff */
[----:B------:R-:W-:-:S05]  /*3460*/  IMAD R132, R133, 0x6, RZ ;  /* 0x0000000685847824 */ /* 0x000fca00078e02ff */
[----:B------:R-:W-:-:S04]  /*3470*/  IADD3 R182, P4, PT, R132, R2, RZ ;  /* 0x0000000284b67210 */ /* 0x000fc80007f9e0ff */
[----:B------:R-:W-:Y:S01]  /*3480*/  LEA.HI.X.SX32 R183, R132, R3, 0x1, P4 ;  /* 0x0000000384b77211 */ /* 0x000fe200020f0eff */
[----:B------:R-:W-:-:S05]  /*3490*/  FMUL R132, R131, UR8 ;  /* 0x0000000883847c20 */ /* 0x000fca0008400000 */
[----:B------:R-:W-:-:S05]  /*34a0*/  FMNMX3 R0, R0, -INF , R132, !PT ;  /* 0xff80000000007876 */ /* 0x000fca0007800084 */
[--C-:B------:R-:W-:Y:S01]  /*34b0*/  FFMA R4, R4, UR8, -R0.reuse ;  /* 0x0000000804047c23 */ /* 0x100fe20008000800 */
[--C-:B------:R-:W-:Y:S01]  /*34c0*/  FFMA R5, R5, UR8, -R0.reuse ;  /* 0x0000000805057c23 */ /* 0x100fe20008000800 */
[--C-:B------:R-:W-:Y:S02]  /*34d0*/  FFMA R6, R6, UR8, -R0.reuse ;  /* 0x0000000806067c23 */ /* 0x100fe40008000800 */
[----:B------:R-:W-:Y:S01]  /*34e0*/  FMUL R4, R4, 1.4426950216293334961 ;  /* 0x3fb8aa3b04047820 */ /* 0x000fe20000400000 */
[----:B------:R-:W-:Y:S01]  /*34f0*/  FMUL R5, R5, 1.4426950216293334961 ;  /* 0x3fb8aa3b05057820 */ /* 0x000fe20000400000 */
[----:B------:R-:W-:Y:S01]  /*3500*/  FMUL R6, R6, 1.4426950216293334961 ;  /* 0x3fb8aa3b06067820 */ /* 0x000fe20000400000 */
[--C-:B------:R-:W-:Y:S01]  /*3510*/  FFMA R7, R7, UR8, -R0.reuse ;  /* 0x0000000807077c23 */ /* 0x100fe20008000800 */
[----:B------:R0:W-:Y:S01]  /*3520*/  MUFU.EX2 R140, R4 ;  /* 0x00000004008c7308 */ /* 0x0001e20000000800 */
[----:B------:R-:W-:-:S07]  /*3530*/  FFMA R8, R8, UR8, -R0 ;  /* 0x0000000808087c23 */ /* 0x000fce0008000800 */
[----:B------:R1:W2:Y:S01]  /*3540*/  MUFU.EX2 R136, R5 ;  /* 0x0000000500887308 */ /* 0x0002a20000000800 */
[----:B0-----:R-:W-:Y:S01]  /*3550*/  FMUL R4, R7, 1.4426950216293334961 ;  /* 0x3fb8aa3b07047820 */ /* 0x001fe20000400000 */
[----:B------:R-:W-:-:S06]  /*3560*/  IMAD R134, R133, 0xe, RZ ;  /* 0x0000000e85867824 */ /* 0x000fcc00078e02ff */
[----:B------:R2:W0:Y:S01]  /*3570*/  MUFU.EX2 R132, R6 ;  /* 0x0000000600847308 */ /* 0x0004220000000800 */
[----:B------:R-:W-:Y:S01]  /*3580*/  FMUL R8, R8, 1.4426950216293334961 ;  /* 0x3fb8aa3b08087820 */ /* 0x000fe20000400000 */
[--C-:B------:R-:W-:Y:S01]  /*3590*/  FFMA R9, R9, UR8, -R0.reuse ;  /* 0x0000000809097c23 */ /* 0x100fe20008000800 */
[----:B-1----:R-:W-:Y:S01]  /*35a0*/  FFMA R5, R10, UR8, -R0 ;  /* 0x000000080a057c23 */ /* 0x002fe20008000800 */
[----:B------:R-:W-:-:S04]  /*35b0*/  IADD3 R168, P4, PT, R134, R2, RZ ;  /* 0x0000000286a87210 */ /* 0x000fc80007f9e0ff */
[----:B------:R-:W1:Y:S01]  /*35c0*/  MUFU.EX2 R4, R4 ;  /* 0x0000000400047308 */ /* 0x000e620000000800 */
[----:B------:R-:W-:Y:S01]  /*35d0*/  FMUL R9, R9, 1.4426950216293334961 ;  /* 0x3fb8aa3b09097820 */ /* 0x000fe20000400000 */
[----:B------:R-:W-:Y:S01]  /*35e0*/  FFMA R11, R11, UR8, -R0 ;  /* 0x000000080b0b7c23 */ /* 0x000fe20008000800 */
[----:B------:R-:W-:Y:S01]  /*35f0*/  FMUL R5, R5, 1.4426950216293334961 ;  /* 0x3fb8aa3b05057820 */ /* 0x000fe20000400000 */
[----:B--2---:R-:W-:Y:S01]  /*3600*/  FADD R6, R140, R136 ;  /* 0x000000888c067221 */ /* 0x004fe20000000000 */
[----:B------:R-:W-:-:S03]  /*3610*/  LEA.HI.X.SX32 R169, R134, R3, 0x1, P4 ;  /* 0x0000000386a97211 */ /* 0x000fc600020f0eff */
[----:B------:R-:W2:Y:S01]  /*3620*/  MUFU.EX2 R139, R8 ;  /* 0x00000008008b7308 */ /* 0x000ea20000000800 */
[----:B------:R-:W-:Y:S01]  /*3630*/  FMUL R11, R11, 1.4426950216293334961 ;  /* 0x3fb8aa3b0b0b7820 */ /* 0x000fe20000400000 */
[----:B0-----:R-:W-:-:S06]  /*3640*/  FADD R7, R132, R6 ;  /* 0x0000000684077221 */ /* 0x001fcc0000000000 */
[----:B------:R-:W0:Y:S01]  /*3650*/  MUFU.EX2 R134, R9 ;  /* 0x0000000900867308 */ /* 0x000e220000000800 */
[----:B-1----:R-:W-:-:S07]  /*3660*/  FADD R7, R4, R7 ;  /* 0x0000000704077221 */ /* 0x002fce0000000000 */
[----:B------:R-:W1:Y:S08]  /*3670*/  MUFU.EX2 R5, R5 ;  /* 0x0000000500057308 */ /* 0x000e700000000800 */
[----:B------:R-:W3:Y:S01]  /*3680*/  MUFU.EX2 R6, R11 ;  /* 0x0000000b00067308 */ /* 0x000ee20000000800 */
[----:B--2---:R-:W-:-:S04]  /*3690*/  FADD R7, R139, R7 ;  /* 0x000000078b077221 */ /* 0x004fc80000000000 */
[----:B0-----:R-:W-:Y:S01]  /*36a0*/  FADD R7, R134, R7 ;  /* 0x0000000786077221 */ /* 0x001fe20000000000 */
[----:B------:R-:W-:-:S03]  /*36b0*/  FFMA R13, R13, UR8, -R0 ;  /* 0x000000080d0d7c23 */ /* 0x000fc60008000800 */
[----:B-1----:R-:W-:Y:S01]  /*36c0*/  FADD R7, R5, R7 ;  /* 0x0000000705077221 */ /* 0x002fe20000000000 */
[----:B------:R-:W-:Y:S01]  /*36d0*/  FMUL R13, R13, 1.4426950216293334961 ;  /* 0x3fb8aa3b0d0d7820 */ /* 0x000fe20000400000 */
[----:B---3--:R-:W-:Y:S01]  /*36e0*/  F2FP.SATFINITE.E4M3.F32.PACK_AB_MERGE_C R135, R6, R5, RZ ;  /* 0x000000050687723e */ /* 0x008fe200048070ff */
[--C-:B------:R-:W-:Y:S01]  /*36f0*/  FFMA R5, R12, UR8, -R0.reuse ;  /* 0x000000080c057c23 */ /* 0x100fe20008000800 */
[----:B------:R-:W-:-:S03]  /*3700*/  FFMA R14, R14, UR8, -R0 ;  /* 0x000000080e0e7c23 */ /* 0x000fc60008000800 */
[----:B------:R-:W-:Y:S01]  /*3710*/  FMUL R5, R5, 1.4426950216293334961 ;  /* 0x3fb8aa3b05057820 */ /* 0x000fe20000400000 */
[----:B------:R-:W0:Y:S01]  /*3720*/  MUFU.EX2 R251, R13 ;  /* 0x0000000d00fb7308 */ /* 0x000e220000000800 */
[----:B------:R-:W-:Y:S01]  /*3730*/  FFMA R15, R15, UR8, -R0 ;  /* 0x000000080f0f7c23 */ /* 0x000fe20008000800 */
[----:B------:R-:W-:-:S06]  /*3740*/  FADD R6, R6, R7 ;  /* 0x0000000706067221 */ /* 0x000fcc0000000000 */
[----:B------:R1:W2:Y:S01]  /*3750*/  MUFU.EX2 R138, R5 ;  /* 0x00000005008a7308 */ /* 0x0002a20000000800 */
[----:B------:R-:W-:Y:S01]  /*3760*/  FMUL R7, R15, 1.4426950216293334961 ;  /* 0x3fb8aa3b0f077820 */ /* 0x000fe20000400000 */
[--C-:B------:R-:W-:Y:S01]  /*3770*/  FFMA R17, R17, UR8, -R0.reuse ;  /* 0x0000000811117c23 */ /* 0x100fe20008000800 */
[----:B------:R-:W-:Y:S01]  /*3780*/  FFMA R16, R16, UR8, -R0 ;  /* 0x0000000810107c23 */ /* 0x000fe20008000800 */
[----:B-1----:R-:W-:Y:S02]  /*3790*/  FMUL R5, R14, 1.4426950216293334961 ;  /* 0x3fb8aa3b0e057820 */ /* 0x002fe40000400000 */
[----:B------:R-:W-:Y:S02]  /*37a0*/  FMUL R17, R17, 1.4426950216293334961 ;  /* 0x3fb8aa3b11117820 */ /* 0x000fe40000400000 */
[----:B------:R-:W-:Y:S01]  /*37b0*/  MUFU.EX2 R7, R7 ;  /* 0x0000000700077308 */ /* 0x000fe20000000800 */
[----:B------:R-:W-:-:S07]  /*37c0*/  FMUL R16, R16, 1.4426950216293334961 ;  /* 0x3fb8aa3b10107820 */ /* 0x000fce0000400000 */
[----:B------:R-:W1:Y:S01]  /*37d0*/  MUFU.EX2 R5, R5 ;  /* 0x0000000500057308 */ /* 0x000e620000000800 */
[----:B0-----:R-:W-:Y:S01]  /*37e0*/  MOV R15, R251 ;  /* 0x000000fb000f7202 */ /* 0x001fe20000000f00 */
[----:B------:R-:W-:Y:S01]  /*37f0*/  FFMA R18, R18, UR8, -R0 ;  /* 0x0000000812127c23 */ /* 0x000fe20008000800 */
[----:B--2---:R-:W-:Y:S01]  /*3800*/  FADD R6, R138, R6 ;  /* 0x000000068a067221 */ /* 0x004fe20000000000 */
[----:B------:R-:W-:-:S04]  /*3810*/  FFMA R19, R19, UR8, -R0 ;  /* 0x0000000813137c23 */ /* 0x000fc80008000800 */
[----:B------:R-:W-:Y:S01]  /*3820*/  MUFU.EX2 R10, R17 ;  /* 0x00000011000a7308 */ /* 0x000fe20000000800 */
[----:B------:R-:W-:Y:S01]  /*3830*/  FMUL R18, R18, 1.4426950216293334961 ;  /* 0x3fb8aa3b12127820 */ /* 0x000fe20000400000 */
[----:B------:R-:W-:-:S06]  /*3840*/  FADD R6, R15, R6 ;  /* 0x000000060f067221 */ /* 0x000fcc0000000000 */
[----:B------:R-:W0:Y:S01]  /*3850*/  MUFU.EX2 R12, R16 ;  /* 0x00000010000c7308 */ /* 0x000e220000000800 */
[----:B------:R-:W-:Y:S01]  /*3860*/  FMUL R8, R19, 1.4426950216293334961 ;  /* 0x3fb8aa3b13087820 */ /* 0x000fe20000400000 */
[----:B------:R-:W-:Y:S01]  /*3870*/  FFMA R22, R22, UR8, -R0 ;  /* 0x0000000816167c23 */ /* 0x000fe20008000800 */
[----:B-1----:R-:W-:-:S05]  /*3880*/  FADD R6, R5, R6 ;  /* 0x0000000605067221 */ /* 0x002fca0000000000 */
[----:B------:R-:W1:Y:S01]  /*3890*/  MUFU.EX2 R251, R18 ;  /* 0x0000001200fb7308 */ /* 0x000e620000000800 */
[----:B------:R-:W-:Y:S01]  /*38a0*/  FMUL R22, R22, 1.4426950216293334961 ;  /* 0x3fb8aa3b16167820 */ /* 0x000fe20000400000 */
[----:B------:R-:W-:-:S06]  /*38b0*/  FADD R6, R7, R6 ;  /* 0x0000000607067221 */ /* 0x000fcc0000000000 */
[----:B------:R-:W2:Y:S01]  /*38c0*/  MUFU.EX2 R8, R8 ;  /* 0x0000000800087308 */ /* 0x000ea20000000800 */
[----:B0-----:R-:W-:Y:S01]  /*38d0*/  FADD R6, R12, R6 ;  /* 0x000000060c067221 */ /* 0x001fe20000000000 */
[----:B------:R-:W-:-:S06]  /*38e0*/  FFMA R9, R20, UR8, -R0 ;  /* 0x0000000814097c23 */ /* 0x000fcc0008000800 */
[----:B------:R0:W-:Y:S01]  /*38f0*/  MUFU.EX2 R252, R22 ;  /* 0x0000001600fc7308 */ /* 0x0001e20000000800 */
[----:B------:R-:W-:Y:S01]  /*3900*/  FMUL R9, R9, 1.4426950216293334961 ;  /* 0x3fb8aa3b09097820 */ /* 0x000fe20000400000 */
[----:B------:R-:W-:Y:S01]  /*3910*/  FFMA R21, R21, UR8, -R0 ;  /* 0x0000000815157c23 */ /* 0x000fe20008000800 */
[----:B0-----:R-:W-:-:S05]  /*3920*/  MOV R22, R10 ;  /* 0x0000000a00167202 */ /* 0x001fca0000000f00 */
[----:B------:R-:W-:Y:S01]  /*3930*/  FADD R6, R22, R6 ;  /* 0x0000000616067221 */ /* 0x000fe20000000000 */
[----:B------:R0:W3:Y:S01]  /*3940*/  MUFU.EX2 R13, R9 ;  /* 0x00000009000d7308 */ /* 0x0000e20000000800 */
[----:B------:R-:W-:Y:S02]  /*3950*/  FMUL R21, R21, 1.4426950216293334961 ;  /* 0x3fb8aa3b15157820 */ /* 0x000fe40000400000 */
[----:B-1----:R-:W-:Y:S01]  /*3960*/  FADD R6, R251, R6 ;  /* 0x00000006fb067221 */ /* 0x002fe20000000000 */
[----:B------:R-:W-:Y:S01]  /*3970*/  FFMA R23, R23, UR8, -R0 ;  /* 0x0000000817177c23 */ /* 0x000fe20008000800 */
[C---:B--2---:R-:W-:Y:S02]  /*3980*/  F2FP.SATFINITE.E4M3.F32.PACK_AB_MERGE_C R251, R8.reuse, R251, RZ ;  /* 0x000000fb08fb723e */ /* 0x044fe400048070ff */
[----:B------:R-:W-:Y:S01]  /*3990*/  FADD R6, R8, R6 ;  /* 0x0000000608067221 */ /* 0x000fe20000000000 */
[----:B------:R-:W-:Y:S01]  /*39a0*/  FFMA R8, R24, UR8, -R0 ;  /* 0x0000000818087c23 */ /* 0x000fe20008000800 */
[----:B------:R-:W1:Y:S01]  /*39b0*/  MUFU.EX2 R11, R21 ;  /* 0x00000015000b7308 */ /* 0x000e620000000800 */
[----:B0-----:R-:W-:-:S02]  /*39c0*/  FMUL R9, R23, 1.4426950216293334961 ;  /* 0x3fb8aa3b17097820 */ /* 0x001fc40000400000 */
[----:B------:R-:W-:Y:S01]  /*39d0*/  FMUL R8, R8, 1.4426950216293334961 ;  /* 0x3fb8aa3b08087820 */ /* 0x000fe20000400000 */
[--C-:B------:R-:W-:Y:S01]  /*39e0*/  FFMA R25, R25, UR8, -R0.reuse ;  /* 0x0000000819197c23 */ /* 0x100fe20008000800 */
[----:B------:R-:W-:-:S03]  /*39f0*/  FFMA R26, R26, UR8, -R0 ;  /* 0x000000081a1a7c23 */ /* 0x000fc60008000800 */
[----:B------:R0:W2:Y:S01]  /*3a00*/  MUFU.EX2 R16, R8 ;  /* 0x0000000800107308 */ /* 0x0000a20000000800 */
[----:B------:R-:W-:Y:S01]  /*3a10*/  FMUL R25, R25, 1.4426950216293334961 ;  /* 0x3fb8aa3b19197820 */ /* 0x000fe20000400000 */
[----:B---3--:R-:W-:-:S06]  /*3a20*/  FADD R10, R13, R6 ;  /* 0x000000060d0a7221 */ /* 0x008fcc0000000000 */
[----:B------:R-:W3:Y:S01]  /*3a30*/  MUFU.EX2 R9, R9 ;  /* 0x0000000900097308 */ /* 0x000ee20000000800 */
[----:B------:R-:W-:Y:S01]  /*3a40*/  FMUL R17, R26, 1.4426950216293334961 ;  /* 0x3fb8aa3b1a117820 */ /* 0x000fe20000400000 */
[----:B------:R-:W-:Y:S01]  /*3a50*/  FFMA R27, R27, UR8, -R0 ;  /* 0x000000081b1b7c23 */ /* 0x000fe20008000800 */
[----:B------:R-:W-:Y:S01]  /*3a60*/  F2FP.SATFINITE.E4M3.F32.PACK_AB_MERGE_C R137, R4, R132, RZ ;  /* 0x000000840489723e */ /* 0x000fe200048070ff */
[----:B-1----:R-:W-:Y:S01]  /*3a70*/  FADD R10, R11, R10 ;  /* 0x0000000a0b0a7221 */ /* 0x002fe20000000000 */
[--C-:B------:R-:W-:Y:S01]  /*3a80*/  FFMA R29, R29, UR8, -R0.reuse ;  /* 0x000000081d1d7c23 */ /* 0x100fe20008000800 */
[----:B0-----:R-:W-:Y:S02]  /*3a90*/  FMUL R8, R27, 1.4426950216293334961 ;  /* 0x3fb8aa3b1b087820 */ /* 0x001fe40000400000 */
[----:B------:R-:W0:Y:S01]  /*3aa0*/  MUFU.EX2 R132, R25 ;  /* 0x0000001900847308 */ /* 0x000e220000000800 */
[----:B------:R-:W-:Y:S01]  /*3ab0*/  F2FP.SATFINITE.E4M3.F32.PACK_AB_MERGE_C R6, R7, R5, RZ ;  /* 0x000000050706723e */ /* 0x000fe200048070ff */
[----:B------:R-:W-:Y:S01]  /*3ac0*/  FFMA R28, R28, UR8, -R0 ;  /* 0x000000081c1c7c23 */ /* 0x000fe20008000800 */
[----:B------:R-:W-:Y:S01]  /*3ad0*/  FADD R7, R252, R10 ;  /* 0x0000000afc077221 */ /* 0x000fe20000000000 */
[----:B------:R-:W-:-:S04]  /*3ae0*/  FMUL R29, R29, 1.4426950216293334961 ;  /* 0x3fb8aa3b1d1d7820 */ /* 0x000fc80000400000 */
[----:B------:R-:W1:Y:S01]  /*3af0*/  MUFU.EX2 R17, R17 ;  /* 0x0000001100117308 */ /* 0x000e620000000800 */
[----:B--2---:R-:W-:Y:S01]  /*3b00*/  MOV R27, R16 ;  /* 0x00000010001b7202 */ /* 0x004fe20000000f00 */
[----:B------:R-:W-:Y:S01]  /*3b10*/  FMUL R28, R28, 1.4426950216293334961 ;  /* 0x3fb8aa3b1c1c7820 */ /* 0x000fe20000400000 */
[----:B---3--:R-:W-:Y:S01]  /*3b20*/  FADD R7, R9, R7 ;  /* 0x0000000709077221 */ /* 0x008fe20000000000 */
[----:B------:R-:W-:-:S04]  /*3b30*/  FFMA R30, R30, UR8, -R0 ;  /* 0x000000081e1e7c23 */ /* 0x000fc80008000800 */
[----:B------:R-:W2:Y:S01]  /*3b40*/  MUFU.EX2 R8, R8 ;  /* 0x0000000800087308 */ /* 0x000ea20000000800 */
[----:B------:R-:W-:Y:S01]  /*3b50*/  FADD R7, R27, R7 ;  /* 0x000000071b077221 */ /* 0x000fe20000000000 */
[----:B------:R-:W-:Y:S01]  /*3b60*/  FMUL R18, R30, 1.4426950216293334961 ;  /* 0x3fb8aa3b1e127820 */ /* 0x000fe20000400000 */
[----:B------:R-:W-:-:S05]  /*3b70*/  FFMA R31, R31, UR8, -R0 ;  /* 0x000000081f1f7c23 */ /* 0x000fca0008000800 */
[----:B------:R-:W3:Y:S01]  /*3b80*/  MUFU.EX2 R19, R29 ;  /* 0x0000001d00137308 */ /* 0x000ee20000000800 */
[----:B------:R-:W-:Y:S01]  /*3b90*/  F2FP.SATFINITE.E4M3.F32.PACK_AB_MERGE_C R252, R9, R252, RZ ;  /* 0x000000fc09fc723e */ /* 0x000fe200048070ff */
[----:B0-----:R-:W-:-:S06]  /*3ba0*/  FADD R7, R132, R7 ;  /* 0x0000000784077221 */ /* 0x001fcc0000000000 */
[----:B------:R-:W0:Y:S01]  /*3bb0*/  MUFU.EX2 R16, R28 ;  /* 0x0000001c00107308 */ /* 0x000e220000000800 */
[----:B------:R-:W-:Y:S01]  /*3bc0*/  FMUL R9, R31, 1.4426950216293334961 ;  /* 0x3fb8aa3b1f097820 */ /* 0x000fe20000400000 */
[----:B-1----:R-:W-:Y:S01]  /*3bd0*/  FADD R7, R17, R7 ;  /* 0x0000000711077221 */ /* 0x002fe20000000000 */
[----:B------:R-:W-:-:S05]  /*3be0*/  FFMA R33, R33, UR8, -R0 ;  /* 0x0000000821217c23 */ /* 0x000fca0008000800 */
[----:B------:R-:W1:Y:S01]  /*3bf0*/  MUFU.EX2 R18, R18 ;  /* 0x0000001200127308 */ /* 0x000e620000000800 */
[----:B--2---:R-:W-:Y:S01]  /*3c00*/  FADD R7, R8, R7 ;  /* 0x0000000708077221 */ /* 0x004fe20000000000 */
[----:B------:R-:W-:Y:S01]  /*3c10*/  FMUL R33, R33, 1.4426950216293334961 ;  /* 0x3fb8aa3b21217820 */ /* 0x000fe20000400000 */
[----:B------:R-:W-:Y:S01]  /*3c20*/  FFMA R10, R32, UR8, -R0 ;  /* 0x00000008200a7c23 */ /* 0x000fe20008000800 */
[----:B---3--:R-:W-:-:S04]  /*3c30*/  MOV R32, R19 ;  /* 0x0000001300207202 */ /* 0x008fc80000000f00 */
[----:B------:R-:W2:Y:S01]  /*3c40*/  MUFU.EX2 R9, R9 ;  /* 0x0000000900097308 */ /* 0x000ea20000000800 */
[----:B0-----:R-:W-:Y:S01]  /*3c50*/  FADD R7, R16, R7 ;  /* 0x0000000710077221 */ /* 0x001fe20000000000 */
[----:B------:R-:W-:-:S03]  /*3c60*/  FMUL R10, R10, 1.4426950216293334961 ;  /* 0x3fb8aa3b0a0a7820 */ /* 0x000fc60000400000 */
[----:B------:R-:W-:-:S03]  /*3c70*/  FADD R7, R32, R7 ;  /* 0x0000000720077221 */ /* 0x000fc60000000000 */
[----:B------:R-:W0:Y:S01]  /*3c80*/  MUFU.EX2 R20, R33 ;  /* 0x0000002100147308 */ /* 0x000e220000000800 */
[--C-:B------:R-:W-:Y:S01]  /*3c90*/  FFMA R34, R34, UR8, -R0.reuse ;  /* 0x0000000822227c23 */ /* 0x100fe20008000800 */
[----:B------:R-:W-:-:S06]  /*3ca0*/  FFMA R37, R37, UR8, -R0 ;  /* 0x0000000825257c23 */ /* 0x000fcc0008000800 */
[----:B------:R1:W3:Y:S01]  /*3cb0*/  MUFU.EX2 R30, R10 ;  /* 0x0000000a001e7308 */ /* 0x0002e20000000800 */
[----:B------:R-:W-:Y:S01]  /*3cc0*/  FMUL R19, R34, 1.4426950216293334961 ;  /* 0x3fb8aa3b22137820 */ /* 0x000fe20000400000 */
[----:B------:R-:W-:Y:S01]  /*3cd0*/  FFMA R35, R35, UR8, -R0 ;  /* 0x0000000823237c23 */ /* 0x000fe20008000800 */
[----:B-1----:R-:W-:Y:S01]  /*3ce0*/  FADD R10, R18, R7 ;  /* 0x00000007120a7221 */ /* 0x002fe20000000000 */
[----:B--2---:R-:W-:-:S03]  /*3cf0*/  F2FP.SATFINITE.E4M3.F32.PACK_AB_MERGE_C R18, R9, R18, RZ ;  /* 0x000000120912723e */ /* 0x004fc600048070ff */
[----:B------:R-:W-:Y:S01]  /*3d00*/  FADD R10, R9, R10 ;  /* 0x0000000a090a7221 */ /* 0x000fe20000000000 */
[--C-:B------:R-:W-:Y:S01]  /*3d10*/  FFMA R9, R36, UR8, -R0.reuse ;  /* 0x0000000824097c23 */ /* 0x100fe20008000800 */
[----:B------:R-:W-:Y:S01]  /*3d20*/  FMUL R37, R37, 1.4426950216293334961 ;  /* 0x3fb8aa3b25257820 */ /* 0x000fe20000400000 */
[----:B------:R-:W-:Y:S01]  /*3d30*/  FMUL R35, R35, 1.4426950216293334961 ;  /* 0x3fb8aa3b23237820 */ /* 0x000fe20000400000 */
[----:B0-----:R-:W-:Y:S01]  /*3d40*/  MOV R34, R20 ;  /* 0x0000001400227202 */ /* 0x001fe20000000f00 */
[----:B------:R-:W-:Y:S01]  /*3d50*/  FMUL R9, R9, 1.4426950216293334961 ;  /* 0x3fb8aa3b09097820 */ /* 0x000fe20000400000 */
[----:B------:R-:W0:Y:S01]  /*3d60*/  MUFU.EX2 R19, R19 ;  /* 0x0000001300137308 */ /* 0x000e220000000800 */
[----:B------:R-:W-:Y:S01]  /*3d70*/  MOV R14, R140 ;  /* 0x0000008c000e7202 */ /* 0x000fe20000000f00 */
[----:B------:R-:W-:-:S06]  /*3d80*/  FFMA R38, R38, UR8, -R0 ;  /* 0x0000000826267c23 */ /* 0x000fcc0008000800 */
[----:B------:R-:W1:Y:S01]  /*3d90*/  MUFU.EX2 R20, R37 ;  /* 0x0000002500147308 */ /* 0x000e620000000800 */
[----:B------:R-:W-:Y:S01]  /*3da0*/  MOV R21, R14 ;  /* 0x0000000e00157202 */ /* 0x000fe20000000f00 */
[----:B---3--:R-:W-:-:S06]  /*3db0*/  FADD R10, R30, R10 ;  /* 0x0000000a1e0a7221 */ /* 0x008fcc0000000000 */
[----:B------:R-:W2:Y:S01]  /*3dc0*/  MUFU.EX2 R7, R35 ;  /* 0x0000002300077308 */ /* 0x000ea20000000800 */
[----:B------:R-:W-:-:S07]  /*3dd0*/  FMUL R14, R38, 1.4426950216293334961 ;  /* 0x3fb8aa3b260e7820 */ /* 0x000fce0000400000 */
[----:B------:R3:W4:Y:S01]  /*3de0*/  MUFU.EX2 R26, R9 ;  /* 0x00000009001a7308 */ /* 0x0007220000000800 */
[----:B------:R-:W-:Y:S01]  /*3df0*/  FFMA R39, R39, UR8, -R0 ;  /* 0x0000000827277c23 */ /* 0x000fe20008000800 */
[----:B------:R-:W-:Y:S01]  /*3e00*/  MOV R24, R13 ;  /* 0x0000000d00187202 */ /* 0x000fe20000000f00 */
[----:B------:R-:W-:Y:S01]  /*3e10*/  FADD R10, R34, R10 ;  /* 0x0000000a220a7221 */ /* 0x000fe20000000000 */
[--C-:B------:R-:W-:Y:S01]  /*3e20*/  FFMA R40, R40, UR8, -R0.reuse ;  /* 0x0000000828287c23 */ /* 0x100fe20008000800 */
[----:B------:R-:W-:Y:S01]  /*3e30*/  FMUL R13, R39, 1.4426950216293334961 ;  /* 0x3fb8aa3b270d7820 */ /* 0x000fe20000400000 */
[----:B------:R-:W-:Y:S01]  /*3e40*/  FFMA R42, R42, UR8, -R0 ;  /* 0x000000082a2a7c23 */ /* 0x000fe20008000800 */
[----:B0-----:R-:W-:Y:S01]  /*3e50*/  FADD R10, R19, R10 ;  /* 0x0000000a130a7221 */ /* 0x001fe20000000000 */
[----:B------:R-:W0:Y:S01]  /*3e60*/  MUFU.EX2 R14, R14 ;  /* 0x0000000e000e7308 */ /* 0x000e220000000800 */
[----:B---3--:R-:W-:Y:S01]  /*3e70*/  FMUL R9, R40, 1.4426950216293334961 ;  /* 0x3fb8aa3b28097820 */ /* 0x008fe20000400000 */
[----:B-1----:R-:W-:Y:S01]  /*3e80*/  MOV R40, R20 ;  /* 0x0000001400287202 */ /* 0x002fe20000000f00 */
[----:B------:R-:W-:Y:S01]  /*3e90*/  FFMA R41, R41, UR8, -R0 ;  /* 0x0000000829297c23 */ /* 0x000fe20008000800 */
[----:B------:R-:W-:Y:S01]  /*3ea0*/  FMUL R20, R42, 1.4426950216293334961 ;  /* 0x3fb8aa3b2a147820 */ /* 0x000fe20000400000 */
[C---:B--2---:R-:W-:Y:S01]  /*3eb0*/  F2FP.SATFINITE.E4M3.F32.PACK_AB_MERGE_C R19, R7.reuse, R19, RZ ;  /* 0x000000130713723e */ /* 0x044fe200048070ff */
[----:B------:R-:W-:-:S02]  /*3ec0*/  FADD R7, R7, R10 ;  /* 0x0000000a07077221 */ /* 0x000fc40000000000 */
[----:B------:R-:W1:Y:S01]  /*3ed0*/  MUFU.EX2 R13, R13 ;  /* 0x0000000d000d7308 */ /* 0x000e620000000800 */
[----:B----4-:R-:W-:Y:S01]  /*3ee0*/  MOV R42, R26 ;  /* 0x0000001a002a7202 */ /* 0x010fe20000000f00 */
[----:B------:R-:W-:Y:S01]  /*3ef0*/  FMUL R10, R41, 1.4426950216293334961 ;  /* 0x3fb8aa3b290a7820 */ /* 0x000fe20000400000 */
[----:B------:R-:W-:-:S03]  /*3f00*/  FFMA R43, R43, UR8, -R0 ;  /* 0x000000082b2b7c23 */ /* 0x000fc60008000800 */
[----:B------:R-:W-:Y:S02]  /*3f10*/  FADD R7, R42, R7 ;  /* 0x000000072a077221 */ /* 0x000fe40000000000 */
[----:B------:R-:W2:Y:S01]  /*3f20*/  MUFU.EX2 R9, R9 ;  /* 0x0000000900097308 */ /* 0x000ea20000000800 */
[----:B------:R-:W-:Y:S01]  /*3f30*/  MOV R41, R15 ;  /* 0x0000000f00297202 */ /* 0x000fe20000000f00 */
[----:B------:R-:W-:Y:S01]  /*3f40*/  FADD R7, R40, R7 ;  /* 0x0000000728077221 */ /* 0x000fe20000000000 */
[----:B------:R-:W-:Y:S01]  /*3f50*/  MOV R35, R11 ;  /* 0x0000000b00237202 */ /* 0x000fe20000000f00 */
[----:B------:R-:W-:Y:S01]  /*3f60*/  FMUL R15, R43, 1.4426950216293334961 ;  /* 0x3fb8aa3b2b0f7820 */ /* 0x000fe20000400000 */
[----:B------:R-:W-:-:S03]  /*3f70*/  FFMA R11, R44, UR8, -R0 ;  /* 0x000000082c0b7c23 */ /* 0x000fc60008000800 */
[----:B------:R-:W3:Y:S01]  /*3f80*/  MUFU.EX2 R10, R10 ;  /* 0x0000000a000a7308 */ /* 0x000ee20000000800 */
[----:B0-----:R-:W-:Y:S01]  /*3f90*/  FADD R7, R14, R7 ;  /* 0x000000070e077221 */ /* 0x001fe20000000000 */
[----:B------:R-:W-:Y:S01]  /*3fa0*/  FMUL R11, R11, 1.4426950216293334961 ;  /* 0x3fb8aa3b0b0b7820 */ /* 0x000fe20000400000 */
[----:B------:R-:W-:-:S05]  /*3fb0*/  FFMA R45, R45, UR8, -R0 ;  /* 0x000000082d2d7c23 */ /* 0x000fca0008000800 */
[----:B------:R-:W0:Y:S01]  /*3fc0*/  MUFU.EX2 R20, R20 ;  /* 0x0000001400147308 */ /* 0x000e220000000800 */
[----:B-1----:R-:W-:Y:S01]  /*3fd0*/  FADD R7, R13, R7 ;  /* 0x000000070d077221 */ /* 0x002fe20000000000 */
[----:B------:R-:W-:Y:S01]  /*3fe0*/  IMAD R4, R133, 0x16, RZ ;  /* 0x0000001685047824 */ /* 0x000fe200078e02ff */
[----:B------:R-:W-:Y:S01]  /*3ff0*/  MOV R36, R12 ;  /* 0x0000000c00247202 */ /* 0x000fe20000000f00 */
[----:B------:R-:W-:Y:S01]  /*4000*/  FMUL R12, R45, 1.4426950216293334961 ;  /* 0x3fb8aa3b2d0c7820 */ /* 0x000fe20000400000 */
[----:B------:R-:W-:-:S03]  /*4010*/  FFMA R46, R46, UR8, -R0 ;  /* 0x000000082e2e7c23 */ /* 0x000fc60008000800 */
[----:B------:R-:W1:Y:S01]  /*4020*/  MUFU.EX2 R15, R15 ;  /* 0x0000000f000f7308 */ /* 0x000e620000000800 */
[----:B--2---:R-:W-:Y:S01]  /*4030*/  FADD R7, R9, R7 ;  /* 0x0000000709077221 */ /* 0x004fe20000000000 */
[----:B------:R-:W-:Y:S01]  /*4040*/  MOV R39, R16 ;  /* 0x0000001000277202 */ /* 0x000fe20000000f00 */
[----:B------:R-:W-:Y:S01]  /*4050*/  IMAD R5, R133, 0x1e, RZ ;  /* 0x0000001e85057824 */ /* 0x000fe200078e02ff */
[----:B------:R-:W-:Y:S01]  /*4060*/  IADD3 R142, P4, PT, R4, R2, RZ ;  /* 0x00000002048e7210 */ /* 0x000fe20007f9e0ff */
[----:B------:R-:W-:-:S03]  /*4070*/  FMUL R16, R46, 1.4426950216293334961 ;  /* 0x3fb8aa3b2e107820 */ /* 0x000fc60000400000 */
[----:B------:R-:W2:Y:S01]  /*4080*/  MUFU.EX2 R11, R11 ;  /* 0x0000000b000b7308 */ /* 0x000ea20000000800 */
[----:B------:R-:W-:Y:S01]  /*4090*/  FFMA R47, R47, UR8, -R0 ;  /* 0x000000082f2f7c23 */ /* 0x000fe20008000800 */
[----:B---3--:R-:W-:Y:S01]  /*40a0*/  FADD R7, R10, R7 ;  /* 0x000000070a077221 */ /* 0x008fe20000000000 */
[----:B------:R-:W-:Y:S02]  /*40b0*/  LEA.HI.X.SX32 R143, R4, R3, 0x1, P4 ;  /* 0x00000003048f7211 */ /* 0x000fe400020f0eff */
[----:B------:R-:W-:-:S03]  /*40c0*/  IADD3 R140, P4, PT, R5, R2, RZ ;  /* 0x00000002058c7210 */ /* 0x000fc60007f9e0ff */
[----:B------:R-:W3:Y:S01]  /*40d0*/  MUFU.EX2 R12, R12 ;  /* 0x0000000c000c7308 */ /* 0x000ee20000000800 */
[----:B------:R-:W-:Y:S01]  /*40e0*/  F2FP.SATFINITE.E4M3.F32.PACK_AB_MERGE_C R17, R8, R17, RZ ;  /* 0x000000110811723e */ /* 0x000fe200048070ff */
[----:B------:R-:W-:Y:S01]  /*40f0*/  FMUL R47, R47, 1.4426950216293334961 ;  /* 0x3fb8aa3b2f2f7820 */ /* 0x000fe20000400000 */
[----:B------:R-:W-:Y:S01]  /*4100*/  MOV R38, R21 ;  /* 0x0000001500267202 */ /* 0x000fe20000000f00 */
[----:B0-----:R-:W-:Y:S01]  /*4110*/  FADD R21, R20, R7 ;  /* 0x0000000714157221 */ /* 0x001fe20000000000 */
[----:B------:R-:W-:-:S03]  /*4120*/  LEA R8, R133, -R133, 0x3 ;  /* 0x8000008585087211 */ /* 0x000fc600078e18ff */
[----:B------:R-:W0:Y:S01]  /*4130*/  MUFU.EX2 R16, R16 ;  /* 0x0000001000107308 */ /* 0x000e220000000800 */
[----:B------:R-:W-:Y:S01]  /*4140*/  LEA.HI.X.SX32 R141, R5, R3, 0x1, P4 ;  /* 0x00000003058d7211 */ /* 0x000fe200020f0eff */
[C---:B-1----:R-:W-:Y:S01]  /*4150*/  FADD R21, R15.reuse, R21 ;  /* 0x000000150f157221 */ /* 0x042fe20000000000 */
[----:B------:R-:W-:Y:S02]  /*4160*/  MOV R25, R138 ;  /* 0x0000008a00197202 */ /* 0x000fe40000000f00 */
[C---:B------:R-:W-:Y:S02]  /*4170*/  IADD3 R138, P4, PT, R8.reuse, R2, RZ ;  /* 0x00000002088a7210 */ /* 0x040fe40007f9e0ff */
[----:B------:R-:W-:Y:S01]  /*4180*/  F2FP.SATFINITE.E4M3.F32.PACK_AB_MERGE_C R20, R15, R20, RZ ;  /* 0x000000140f14723e */ /* 0x000fe200048070ff */
[----:B------:R-:W1:Y:S01]  /*4190*/  MUFU.EX2 R7, R47 ;  /* 0x0000002f00077308 */ /* 0x000e620000000800 */
[----:B------:R-:W-:Y:S02]  /*41a0*/  LEA R15, R133, -R133, 0x4 ;  /* 0x80000085850f7211 */ /* 0x000fe400078e20ff */
[----:B------:R-:W-:Y:S01]  /*41b0*/  MOV R23, R139 ;  /* 0x0000008b00177202 */ /* 0x000fe20000000f00 */
[----:B--2---:R-:W-:Y:S01]  /*41c0*/  FADD R21, R11, R21 ;  /* 0x000000150b157221 */ /* 0x004fe20000000000 */
[----:B------:R-:W-:-:S02]  /*41d0*/  LEA.HI.X.SX32 R139, R8, R3, 0x1, P4 ;  /* 0x00000003088b7211 */ /* 0x000fc400020f0eff */
[----:B------:R-:W-:Y:S02]  /*41e0*/  MOV R43, R136 ;  /* 0x00000088002b7202 */ /* 0x000fe40000000f00 */
[C---:B------:R-:W-:Y:S01]  /*41f0*/  IADD3 R136, P4, PT, R15.reuse, R2, RZ ;  /* 0x000000020f887210 */ /* 0x040fe20007f9e0ff */
[----:B---3--:R-:W-:Y:S01]  /*4200*/  FADD R21, R12, R21 ;  /* 0x000000150c157221 */ /* 0x008fe20000000000 */
[----:B------:R-:W-:Y:S02]  /*4210*/  MOV R33, R137 ;  /* 0x0000008900217202 */ /* 0x000fe40000000f00 */
[----:B------:R-:W-:Y:S01]  /*4220*/  LEA.HI.X.SX32 R137, R15, R3, 0x1, P4 ;  /* 0x000000030f897211 */ /* 0x000fe200020f0eff */
[--C-:B------:R-:W-:Y:S01]  /*4230*/  FFMA R15, R48, UR8, -R0.reuse ;  /* 0x00000008300f7c23 */ /* 0x100fe20008000800 */
[----:B0-----:R-:W-:Y:S01]  /*4240*/  FADD R21, R16, R21 ;  /* 0x0000001510157221 */ /* 0x001fe20000000000 */
[--C-:B------:R-:W-:Y:S01]  /*4250*/  FFMA R49, R49, UR8, -R0.reuse ;  /* 0x0000000831317c23 */ /* 0x100fe20008000800 */
[----:B------:R-:W-:Y:S01]  /*4260*/  F2FP.SATFINITE.E4M3.F32.PACK_AB_MERGE_C R14, R13, R14, RZ ;  /* 0x0000000e0d0e723e */ /* 0x000fe200048070ff */
[----:B------:R-:W-:Y:S01]  /*4270*/  FMUL R15, R15, 1.4426950216293334961 ;  /* 0x3fb8aa3b0f0f7820 */ /* 0x000fe20000400000 */
[C---:B-1----:R-:W-:Y:S01]  /*4280*/  F2FP.SATFINITE.E4M3.F32.PACK_AB_MERGE_C R13, R7.reuse, R16, RZ ;  /* 0x00000010070d723e */ /* 0x042fe200048070ff */
[----:B------:R-:W-:Y:S01]  /*4290*/  FADD R7, R7, R21 ;  /* 0x0000001507077221 */ /* 0x000fe20000000000 */
[----:B------:R-:W-:Y:S01]  /*42a0*/  FMUL R21, R49, 1.4426950216293334961 ;  /* 0x3fb8aa3b31157820 */ /* 0x000fe20000400000 */
[----:B------:R-:W-:-:S02]  /*42b0*/  FFMA R50, R50, UR8, -R0 ;  /* 0x0000000832327c23 */ /* 0x000fc40008000800 */
[----:B------:R-:W0:Y:S01]  /*42c0*/  MUFU.EX2 R15, R15 ;  /* 0x0000000f000f7308 */ /* 0x000e220000000800 */
[--C-:B------:R-:W-:Y:S01]  /*42d0*/  FFMA R51, R51, UR8, -R0.reuse ;  /* 0x0000000833337c23 */ /* 0x100fe20008000800 */
[----:B------:R-:W-:Y:S01]  /*42e0*/  FMUL R29, R50, 1.4426950216293334961 ;  /* 0x3fb8aa3b321d7820 */ /* 0x000fe20000400000 */
[----:B------:R-:W-:Y:S01]  /*42f0*/  MOV R26, R25 ;  /* 0x00000019001a7202 */ /* 0x000fe20000000f00 */
[----:B------:R-:W-:Y:S01]  /*4300*/  FFMA R52, R52, UR8, -R0 ;  /* 0x0000000834347c23 */ /* 0x000fe20008000800 */
[----:B------:R-:W-:-:S03]  /*4310*/  FMUL R25, R51, 1.4426950216293334961 ;  /* 0x3fb8aa3b33197820 */ /* 0x000fc60000400000 */
[----:B------:R-:W1:Y:S01]  /*4320*/  MUFU.EX2 R21, R21 ;  /* 0x0000001500157308 */ /* 0x000e620000000800 */
[----:B------:R-:W-:Y:S01]  /*4330*/  MOV R31, R22 ;  /* 0x00000016001f7202 */ /* 0x000fe20000000f00 */
[----:B------:R-:W-:Y:S01]  /*4340*/  FMUL R22, R52, 1.4426950216293334961 ;  /* 0x3fb8aa3b34167820 */ /* 0x000fe20000400000 */
[----:B------:R-:W-:-:S05]  /*4350*/  FFMA R53, R53, UR8, -R0 ;  /* 0x0000000835357c23 */ /* 0x000fca0008000800 */
[----:B------:R-:W2:Y:S01]  /*4360*/  MUFU.EX2 R29, R29 ;  /* 0x0000001d001d7308 */ /* 0x000ea20000000800 */
[----:B------:R-:W-:Y:S01]  /*4370*/  MOV R28, R23 ;  /* 0x00000017001c7202 */ /* 0x000fe20000000f00 */
[----:B------:R-:W-:Y:S01]  /*4380*/  FMUL R23, R53, 1.4426950216293334961 ;  /* 0x3fb8aa3b35177820 */ /* 0x000fe20000400000 */
[----:B------:R-:W-:-:S05]  /*4390*/  FFMA R54, R54, UR8, -R0 ;  /* 0x0000000836367c23 */ /* 0x000fca0008000800 */
[----:B------:R-:W3:Y:S01]  /*43a0*/  MUFU.EX2 R25, R25 ;  /* 0x0000001900197308 */ /* 0x000ee20000000800 */
[----:B------:R-:W-:Y:S01]  /*43b0*/  MOV R53, R27 ;  /* 0x0000001b00357202 */ /* 0x000fe20000000f00 */
[----:B0-----:R-:W-:Y:S01]  /*43c0*/  FADD R7, R15, R7 ;  /* 0x000000070f077221 */ /* 0x001fe20000000000 */
[----:B------:R-:W-:Y:S01]  /*43d0*/  FMUL R27, R54, 1.4426950216293334961 ;  /* 0x3fb8aa3b361b7820 */ /* 0x000fe20000400000 */
[----:B------:R-:W-:-:S04]  /*43e0*/  FFMA R55, R55, UR8, -R0 ;  /* 0x0000000837377c23 */ /* 0x000fc80008000800 */
[----:B------:R-:W0:Y:S01]  /*43f0*/  MUFU.EX2 R22, R22 ;  /* 0x0000001600167308 */ /* 0x000e220000000800 */
[----:B------:R-:W-:Y:S01]  /*4400*/  MOV R48, R28 ;  /* 0x0000001c00307202 */ /* 0x000fe20000000f00 */
[----:B-1----:R-:W-:Y:S01]  /*4410*/  FADD R7, R21, R7 ;  /* 0x0000000715077221 */ /* 0x002fe20000000000 */
[----:B------:R-:W-:-:S05]  /*4420*/  FMUL R28, R55, 1.4426950216293334961 ;  /* 0x3fb8aa3b371c7820 */ /* 0x000fca0000400000 */
[----:B------:R-:W1:Y:S01]  /*4430*/  MUFU.EX2 R23, R23 ;  /* 0x0000001700177308 */ /* 0x000e620000000800 */
[----:B--2---:R-:W-:Y:S01]  /*4440*/  FADD R7, R29, R7 ;  /* 0x000000071d077221 */ /* 0x004fe20000000000 */
[----:B------:R-:W-:Y:S02]  /*4450*/  MOV R46, R39 ;  /* 0x00000027002e7202 */ /* 0x000fe40000000f00 */
[----:B------:R-:W-:-:S04]  /*4460*/  MOV R39, R24 ;  /* 0x0000001800277202 */ /* 0x000fc80000000f00 */
[----:B------:R-:W2:Y:S01]  /*4470*/  MUFU.EX2 R27, R27 ;  /* 0x0000001b001b7308 */ /* 0x000ea20000000800 */
[----:B------:R-:W-:Y:S01]  /*4480*/  PRMT R250, RZ, 0x7610, R250 ;  /* 0x00007610fffa7816 */ /* 0x000fe200000000fa */
[----:B------:R-:W-:Y:S01]  /*4490*/  FFMA R24, R56, UR8, -R0 ;  /* 0x0000000838187c23 */ /* 0x000fe20008000800 */
[----:B------:R-:W-:Y:S01]  /*44a0*/  PRMT R243, RZ, 0x7610, R243 ;  /* 0x00007610fff37816 */ /* 0x000fe200000000f3 */
[----:B---3--:R-:W-:Y:S01]  /*44b0*/  FADD R7, R25, R7 ;  /* 0x0000000719077221 */ /* 0x008fe20000000000 */
[----:B------:R-:W-:-:S03]  /*44c0*/  PRMT R240, RZ, 0x7610, R240 ;  /* 0x00007610fff07816 */ /* 0x000fc600000000f0 */
[----:B------:R-:W3:Y:S01]  /*44d0*/  MUFU.EX2 R28, R28 ;  /* 0x0000001c001c7308 */ /* 0x000ee20000000800 */
[----:B------:R-:W-:Y:S01]  /*44e0*/  PRMT R238, RZ, 0x7610, R238 ;  /* 0x00007610ffee7816 */ /* 0x000fe200000000ee */
[----:B------:R-:W-:Y:S01]  /*44f0*/  FMUL R24, R24, 1.4426950216293334961 ;  /* 0x3fb8aa3b18187820 */ /* 0x000fe20000400000 */
[----:B------:R-:W-:Y:S01]  /*4500*/  PRMT R247, RZ, 0x7610, R247 ;  /* 0x00007610fff77816 */ /* 0x000fe200000000f7 */
[----:B------:R-:W-:Y:S01]  /*4510*/  FFMA R57, R57, UR8, -R0 ;  /* 0x0000000839397c23 */ /* 0x000fe20008000800 */
[----:B------:R-:W-:Y:S01]  /*4520*/  PRMT R242, RZ, 0x7610, R242 ;  /* 0x00007610fff27816 */ /* 0x000fe200000000f2 */
[----:B0-----:R-:W-:Y:S01]  /*4530*/  FADD R7, R22, R7 ;  /* 0x0000000716077221 */ /* 0x001fe20000000000 */
[----:B------:R-:W4:Y:S01]  /*4540*/  @P2 LDG.E.U8 R250, desc[UR22][R188.64] ;  /* 0x00000016bcfa2981 */ /* 0x000f22000c1e1100 */
[----:B------:R-:W-:Y:S01]  /*4550*/  PRMT R239, RZ, 0x7610, R239 ;  /* 0x00007610ffef7816 */ /* 0x000fe200000000ef */
[----:B------:R-:W-:Y:S01]  /*4560*/  FFMA R58, R58, UR8, -R0 ;  /* 0x000000083a3a7c23 */ /* 0x000fe20008000800 */
[----:B------:R-:W-:Y:S01]  /*4570*/  PRMT R184, RZ, 0x7610, R184 ;  /* 0x00007610ffb87816 */ /* 0x000fe200000000b8 */
[----:B------:R-:W5:Y:S01]  /*4580*/  @P2 LDG.E.U8 R243, desc[UR22][R172.64] ;  /* 0x00000016acf32981 */ /* 0x000f62000c1e1100 */
[----:B------:R-:W-:Y:S01]  /*4590*/  MOV R49, R26 ;  /* 0x0000001a00317202 */ /* 0x000fe20000000f00 */
[----:B------:R-:W-:Y:S01]  /*45a0*/  FMUL R26, R57, 1.4426950216293334961 ;  /* 0x3fb8aa3b391a7820 */ /* 0x000fe20000400000 */
[----:B-1----:R-:W-:Y:S01]  /*45b0*/  FADD R7, R23, R7 ;  /* 0x0000000717077221 */ /* 0x002fe20000000000 */
[----:B------:R-:W4:Y:S01]  /*45c0*/  @P2 LDG.E.U8 R240, desc[UR22][R158.64] ;  /* 0x000000169ef02981 */ /* 0x000f22000c1e1100 */
[----:B------:R-:W0:Y:S01]  /*45d0*/  MUFU.EX2 R24, R24 ;  /* 0x0000001800187308 */ /* 0x000e220000000800 */
[----:B------:R-:W-:-:S02]  /*45e0*/  FFMA R59, R59, UR8, -R0 ;  /* 0x000000083b3b7c23 */ /* 0x000fc40008000800 */
[----:B------:R-:W4:Y:S01]  /*45f0*/  @P2 LDG.E.U8 R238, desc[UR22][R146.64] ;  /* 0x0000001692ee2981 */ /* 0x000f22000c1e1100 */
[----:B------:R-:W-:Y:S02]  /*4600*/  MOV R54, R43 ;  /* 0x0000002b00367202 */ /* 0x000fe40000000f00 */
[----:B------:R-:W-:Y:S01]  /*4610*/  MOV R47, R30 ;  /* 0x0000001e002f7202 */ /* 0x000fe20000000f00 */
[----:B------:R-:W4:Y:S01]  /*4620*/  @P2 LDG.E.U8 R247, desc[UR22][R186.64] ;  /* 0x00000016baf72981 */ /* 0x000f22000c1e1100 */
[----:B------:R-:W-:Y:S01]  /*4630*/  MOV R43, R31 ;  /* 0x0000001f002b7202 */ /* 0x000fe20000000f00 */
[----:B------:R-:W-:Y:S02]  /*4640*/  FMUL R30, R58, 1.4426950216293334961 ;  /* 0x3fb8aa3b3a1e7820 */ /* 0x000fe40000400000 */
[----:B------:R-:W4:Y:S01]  /*4650*/  @P2 LDG.E.U8 R242, desc[UR22][R170.64] ;  /* 0x00000016aaf22981 */ /* 0x000f22000c1e1100 */
[----:B--2---:R-:W-:Y:S01]  /*4660*/  FADD R31, R27, R7 ;  /* 0x000000071b1f7221 */ /* 0x004fe20000000000 */
[----:B------:R-:W1:Y:S02]  /*4670*/  MUFU.EX2 R26, R26 ;  /* 0x0000001a001a7308 */ /* 0x000e640000000800 */
[----:B------:R-:W2:Y:S01]  /*4680*/  @P2 LDG.E.U8 R239, desc[UR22][R156.64] ;  /* 0x000000169cef2981 */ /* 0x000ea2000c1e1100 */
[----:B------:R-:W-:-:S03]  /*4690*/  FMUL R59, R59, 1.4426950216293334961 ;  /* 0x3fb8aa3b3b3b7820 */ /* 0x000fc60000400000 */
[----:B------:R-:W2:Y:S01]  /*46a0*/  @P2 LDG.E.U8 R184, desc[UR22][R144.64] ;  /* 0x0000001690b82981 */ /* 0x000ea2000c1e1100 */
[----:B------:R-:W-:Y:S01]  /*46b0*/  F2FP.SATFINITE.E4M3.F32.PACK_AB_MERGE_C R29, R25, R29, RZ ;  /* 0x0000001d191d723e */ /* 0x000fe200048070ff */
[C---:B---3--:R-:W-:Y:S01]  /*46c0*/  FADD R31, R28.reuse, R31 ;  /* 0x0000001f1c1f7221 */ /* 0x048fe20000000000 */
[----:B------:R-:W-:Y:S01]  /*46d0*/  F2FP.SATFINITE.E4M3.F32.PACK_AB_MERGE_C R25, R28, R27, RZ ;  /* 0x0000001b1c19723e */ /* 0x000fe200048070ff */
[----:B------:R-:W3:Y:S01]  /*46e0*/  MUFU.EX2 R30, R30 ;  /* 0x0000001e001e7308 */ /* 0x000ee20000000800 */
[----:B------:R-:W-:Y:S01]  /*46f0*/  IMAD R28, R133, 0x17, RZ ;  /* 0x00000017851c7824 */ /* 0x000fe200078e02ff */
[----:B------:R-:W-:Y:S02]  /*4700*/  MOV R45, R38 ;  /* 0x00000026002d7202 */ /* 0x000fe40000000f00 */
[----:B------:R-:W-:-:S04]  /*4710*/  MOV R38, R134 ;  /* 0x0000008600267202 */ /* 0x000fc80000000f00 */
[----:B------:R-:W3:Y:S01]  /*4720*/  MUFU.EX2 R7, R59 ;  /* 0x0000003b00077308 */ /* 0x000ee20000000800 */
[----:B------:R-:W-:Y:S01]  /*4730*/  IADD3 R134, P4, PT, R28, R2, RZ ;  /* 0x000000021c867210 */ /* 0x000fe20007f9e0ff */
[----:B0-----:R-:W-:Y:S01]  /*4740*/  FADD R31, R24, R31 ;  /* 0x0000001f181f7221 */ /* 0x001fe20000000000 */
[----:B------:R-:W-:Y:S02]  /*4750*/  MOV R50, R135 ;  /* 0x0000008700327202 */ /* 0x000fe40000000f00 */
[----:B------:R-:W-:Y:S01]  /*4760*/  LEA.HI.X.SX32 R135, R28, R3, 0x1, P4 ;  /* 0x000000031c877211 */ /* 0x000fe200020f0eff */
[--C-:B------:R-:W-:Y:S01]  /*4770*/  FFMA R28, R60, UR8, -R0.reuse ;  /* 0x000000083c1c7c23 */ /* 0x100fe20008000800 */
[----:B-1----:R-:W-:Y:S01]  /*4780*/  FADD R31, R26, R31 ;  /* 0x0000001f1a1f7221 */ /* 0x002fe20000000000 */
[--C-:B------:R-:W-:Y:S02]  /*4790*/  FFMA R61, R61, UR8, -R0.reuse ;  /* 0x000000083d3d7c23 */ /* 0x100fe40008000800 */
[----:B------:R-:W-:Y:S01]  /*47a0*/  FMUL R28, R28, 1.4426950216293334961 ;  /* 0x3fb8aa3b1c1c7820 */ /* 0x000fe20000400000 */
[----:B---3--:R-:W-:Y:S01]  /*47b0*/  FADD R31, R30, R31 ;  /* 0x0000001f1e1f7221 */ /* 0x008fe20000000000 */
[----:B------:R-:W-:Y:S01]  /*47c0*/  FFMA R62, R62, UR8, -R0 ;  /* 0x000000083e3e7c23 */ /* 0x000fe20008000800 */
[----:B------:R-:W-:-:S02]  /*47d0*/  MOV R57, R47 ;  /* 0x0000002f00397202 */ /* 0x000fc40000000f00 */
[----:B------:R-:W-:Y:S01]  /*47e0*/  F2FP.SATFINITE.E4M3.F32.PACK_AB_MERGE_C R27, R7, R30, RZ ;  /* 0x0000001e071b723e */ /* 0x000fe200048070ff */
[----:B------:R-:W-:Y:S01]  /*47f0*/  FMUL R30, R61, 1.4426950216293334961 ;  /* 0x3fb8aa3b3d1e7820 */ /* 0x000fe20000400000 */
[----:B------:R-:W0:Y:S01]  /*4800*/  MUFU.EX2 R28, R28 ;  /* 0x0000001c001c7308 */ /* 0x000e220000000800 */
[----:B------:R-:W-:Y:S01]  /*4810*/  MOV R47, R35 ;  /* 0x00000023002f7202 */ /* 0x000fe20000000f00 */
[----:B------:R-:W-:Y:S01]  /*4820*/  FMUL R35, R62, 1.4426950216293334961 ;  /* 0x3fb8aa3b3e237820 */ /* 0x000fe20000400000 */
[----:B------:R-:W-:Y:S01]  /*4830*/  FFMA R63, R63, UR8, -R0 ;  /* 0x000000083f3f7c23 */ /* 0x000fe20008000800 */
[----:B------:R-:W-:-:S04]  /*4840*/  MOV R55, R49 ;  /* 0x0000003100377202 */ /* 0x000fc80000000f00 */
[----:B------:R-:W1:Y:S01]  /*4850*/  MUFU.EX2 R30, R30 ;  /* 0x0000001e001e7308 */ /* 0x000e620000000800 */
[----:B------:R-:W-:Y:S01]  /*4860*/  MOV R49, R42 ;  /* 0x0000002a00317202 */ /* 0x000fe20000000f00 */
[----:B------:R-:W-:Y:S01]  /*4870*/  FFMA R64, R64, UR8, -R0 ;  /* 0x0000000840407c23 */ /* 0x000fe20008000800 */
[----:B------:R-:W-:Y:S02]  /*4880*/  PRMT R246, RZ, 0x7610, R246 ;  /* 0x00007610fff67816 */ /* 0x000fe400000000f6 */
[----:B------:R-:W-:Y:S01]  /*4890*/  MOV R42, R33 ;  /* 0x00000021002a7202 */ /* 0x000fe20000000f00 */
[----:B------:R-:W-:Y:S01]  /*48a0*/  FMUL R33, R63, 1.4426950216293334961 ;  /* 0x3fb8aa3b3f217820 */ /* 0x000fe20000400000 */
[----:B------:R-:W-:Y:S01]  /*48b0*/  LEA R133, R133, -R133, 0x5 ;  /* 0x8000008585857211 */ /* 0x000fe200078e28ff */
[----:B------:R-:W3:Y:S01]  /*48c0*/  MUFU.EX2 R35, R35 ;  /* 0x0000002300237308 */ /* 0x000ee20000000800 */
[----:B------:R-:W-:Y:S02]  /*48d0*/  PRMT R241, RZ, 0x7610, R241 ;  /* 0x00007610fff17816 */ /* 0x000fe400000000f1 */
[----:B------:R-:W-:Y:S01]  /*48e0*/  PRMT R4, RZ, 0x7610, R4 ;  /* 0x00007610ff047816 */ /* 0x000fe20000000004 */
[----:B------:R-:W-:Y:S01]  /*48f0*/  FADD R7, R7, R31 ;  /* 0x0000001f07077221 */ /* 0x000fe20000000000 */
[----:B------:R-:W-:-:S02]  /*4900*/  PRMT R5, RZ, 0x7610, R5 ;  /* 0x00007610ff057816 */ /* 0x000fc40000000005 */
[----:B------:R-:W-:Y:S01]  /*4910*/  MOV R56, R132 ;  /* 0x0000008400387202 */ /* 0x000fe20000000f00 */
[----:B------:R-:W-:Y:S01]  /*4920*/  FMUL R31, R64, 1.4426950216293334961 ;  /* 0x3fb8aa3b401f7820 */ /* 0x000fe20000400000 */
[----:B------:R-:W-:Y:S01]  /*4930*/  PRMT R8, RZ, 0x7610, R8 ;  /* 0x00007610ff087816 */ /* 0x000fe20000000008 */
[----:B------:R-:W-:Y:S01]  /*4940*/  FFMA R65, R65, UR8, -R0 ;  /* 0x0000000841417c23 */ /* 0x000fe20008000800 */
[----:B------:R-:W-:Y:S01]  /*4950*/  IADD3 R132, P4, PT, R133, R2, RZ ;  /* 0x0000000285847210 */ /* 0x000fe20007f9e0ff */
[----:B------:R-:W2:Y:S01]  /*4960*/  @P2 LDG.E.U8 R246, desc[UR22][R182.64] ;  /* 0x00000016b6f62981 */ /* 0x000ea2000c1e1100 */
[----:B------:R-:W-:Y:S01]  /*4970*/  PRMT R16, RZ, 0x7610, R16 ;  /* 0x00007610ff107816 */ /* 0x000fe20000000010 */
[----:B------:R-:W1:Y:S01]  /*4980*/  MUFU.EX2 R33, R33 ;  /* 0x0000002100217308 */ /* 0x000e620000000800 */
[----:B------:R-:W-:Y:S01]  /*4990*/  PRMT R37, RZ, 0x7610, R37 ;  /* 0x00007610ff257816 */ /* 0x000fe20000000025 */
[----:B------:R-:W2:Y:S01]  /*49a0*/  @P2 LDG.E.U8 R241, desc[UR22][R168.64] ;  /* 0x00000016a8f12981 */ /* 0x000ea2000c1e1100 */
[----:B------:R-:W-:-:S02]  /*49b0*/  MOV R61, R50 ;  /* 0x00000032003d7202 */ /* 0x000fc40000000f00 */
[----:B------:R-:W-:Y:S01]  /*49c0*/  MOV R50, R41 ;  /* 0x0000002900327202 */ /* 0x000fe20000000f00 */
[----:B------:R-:W2:Y:S01]  /*49d0*/  @P2 LDG.E.U8 R4, desc[UR22][R142.64] ;  /* 0x000000168e042981 */ /* 0x000ea2000c1e1100 */
[----:B------:R-:W-:Y:S01]  /*49e0*/  PRMT R44, RZ, 0x7610, R44 ;  /* 0x00007610ff2c7816 */ /* 0x000fe2000000002c */
[----:B0-----:R-:W-:Y:S01]  /*49f0*/  FADD R7, R28, R7 ;  /* 0x000000071c077221 */ /* 0x001fe20000000000 */
[----:B------:R-:W-:Y:S01]  /*4a00*/  MOV R52, R34 ;  /* 0x0000002200347202 */ /* 0x000fe20000000f00 */
[----:B------:R-:W2:Y:S01]  /*4a10*/  @P2 LDG.E.U8 R5, desc[UR22][R140.64] ;  /* 0x000000168c052981 */ /* 0x000ea2000c1e1100 */
[----:B------:R-:W-:Y:S01]  /*4a20*/  MOV R41, R32 ;  /* 0x0000002000297202 */ /* 0x000fe20000000f00 */
[----:B------:R-:W-:Y:S01]  /*4a30*/  FMUL R32, R65, 1.4426950216293334961 ;  /* 0x3fb8aa3b41207820 */ /* 0x000fe20000400000 */
[----:B------:R-:W-:Y:S01]  /*4a40*/  LEA.HI.X.SX32 R133, R133, R3, 0x1, P4 ;  /* 0x0000000385857211 */ /* 0x000fe200020f0eff */
[--C-:B------:R-:W-:Y:S01]  /*4a50*/  FFMA R34, R66, UR8, -R0.reuse ;  /* 0x0000000842227c23 */ /* 0x100fe20008000800 */
[----:B------:R-:W2:Y:S01]  /*4a60*/  @P2 LDG.E.U8 R8, desc[UR22][R138.64] ;  /* 0x000000168a082981 */ /* 0x000ea2000c1e1100 */
[----:B------:R-:W0:Y:S01]  /*4a70*/  MUFU.EX2 R31, R31 ;  /* 0x0000001f001f7308 */ /* 0x000e220000000800 */
[----:B------:R-:W-:-:S02]  /*4a80*/  FFMA R67, R67, UR8, -R0 ;  /* 0x0000000843437c23 */ /* 0x000fc40008000800 */
[----:B------:R-:W2:Y:S01]  /*4a90*/  @P2 LDG.E.U8 R16, desc[UR22][R136.64] ;  /* 0x0000001688102981 */ /* 0x000ea2000c1e1100 */
[----:B------:R-:W-:Y:S01]  /*4aa0*/  FMUL R34, R34, 1.4426950216293334961 ;  /* 0x3fb8aa3b22227820 */ /* 0x000fe20000400000 */
[----:B-1----:R-:W-:Y:S02]  /*4ab0*/  FADD R7, R30, R7 ;  /* 0x000000071e077221 */ /* 0x002fe40000000000 */
[----:B------:R-:W2:Y:S01]  /*4ac0*/  @P2 LDG.E.U8 R37, desc[UR22][R134.64] ;  /* 0x0000001686252981 */ /* 0x000ea2000c1e1100 */
[----:B------:R-:W1:Y:S01]  /*4ad0*/  MUFU.EX2 R32, R32 ;  /* 0x0000002000207308 */ /* 0x000e620000000800 */
[----:B------:R-:W-:Y:S02]  /*4ae0*/  FMUL R67, R67, 1.4426950216293334961 ;  /* 0x3fb8aa3b43437820 */ /* 0x000fe40000400000 */
[----:B------:R-:W2:Y:S01]  /*4af0*/  @P2 LDG.E.U8 R44, desc[UR22][R132.64] ;  /* 0x00000016842c2981 */ /* 0x000ea2000c1e1100 */
[----:B------:R-:W-:Y:S01]  /*4b00*/  MOV R51, R36 ;  /* 0x0000002400337202 */ /* 0x000fe20000000f00 */
[----:B---3--:R-:W-:-:S03]  /*4b10*/  FADD R36, R35, R7 ;  /* 0x0000000723247221 */ /* 0x008fc60000000000 */
[----:B------:R-:W3:Y:S01]  /*4b20*/  MUFU.EX2 R34, R34 ;  /* 0x0000002200227308 */ /* 0x000ee20000000800 */
[----:B------:R-:W-:-:S07]  /*4b30*/  FADD R36, R33, R36 ;  /* 0x0000002421247221 */ /* 0x000fce0000000000 */
[----:B------:R-:W3:Y:S01]  /*4b40*/  MUFU.EX2 R7, R67 ;  /* 0x0000004300077308 */ /* 0x000ee20000000800 */
[----:B0-----:R-:W-:Y:S01]  /*4b50*/  FADD R36, R31, R36 ;  /* 0x000000241f247221 */ /* 0x001fe20000000000 */
[----:B------:R-:W-:-:S03]  /*4b60*/  F2FP.SATFINITE.E4M3.F32.PACK_AB_MERGE_C R35, R33, R35, RZ ;  /* 0x000000232123723e */ /* 0x000fc600048070ff */
[----:B-1----:R-:W-:Y:S01]  /*4b70*/  FADD R36, R32, R36 ;  /* 0x0000002420247221 */ /* 0x002fe20000000000 */
[----:B------:R-:W-:-:S03]  /*4b80*/  FFMA R74, R74, UR8, -R0 ;  /* 0x000000084a4a7c23 */ /* 0x000fc60008000800 */
[----:B---3--:R-:W-:Y:S01]  /*4b90*/  FADD R36, R34, R36 ;  /* 0x0000002422247221 */ /* 0x008fe20000000000 */
[----:B------:R-:W-:Y:S01]  /*4ba0*/  MOV R64, R55 ;  /* 0x0000003700407202 */ /* 0x000fe20000000f00 */
[--C-:B------:R-:W-:Y:S01]  /*4bb0*/  FFMA R73, R73, UR8, -R0.reuse ;  /* 0x0000000849497c23 */ /* 0x100fe20008000800 */
[--C-:B------:R-:W-:Y:S01]  /*4bc0*/  FFMA R71, R71, UR8, -R0.reuse ;  /* 0x0000000847477c23 */ /* 0x100fe20008000800 */
[----:B------:R-:W-:Y:S01]  /*4bd0*/  FMUL R55, R74, 1.4426950216293334961 ;  /* 0x3fb8aa3b4a377820 */ /* 0x000fe20000400000 */
[----:B------:R-:W-:Y:S01]  /*4be0*/  F2FP.SATFINITE.E4M3.F32.PACK_AB_MERGE_C R33, R7, R34, RZ ;  /* 0x000000220721723e */ /* 0x000fe200048070ff */
[--C-:B------:R-:W-:Y:S01]  /*4bf0*/  FFMA R34, R68, UR8, -R0.reuse ;  /* 0x0000000844227c23 */ /* 0x100fe20008000800 */
[--C-:B------:R-:W-:Y:S01]  /*4c00*/  FFMA R86, R86, UR8, -R0.reuse ;  /* 0x0000000856567c23 */ /* 0x100fe20008000800 */
[--C-:B------:R-:W-:Y:S01]  /*4c10*/  FFMA R69, R69, UR8, -R0.reuse ;  /* 0x0000000845457c23 */ /* 0x100fe20008000800 */
[----:B------:R-:W-:Y:S01]  /*4c20*/  MOV R74, R40 ;  /* 0x00000028004a7202 */ /* 0x000fe20000000f00 */
[----:B------:R-:W-:Y:S01]  /*4c30*/  FMUL R34, R34, 1.4426950216293334961 ;  /* 0x3fb8aa3b22227820 */ /* 0x000fe20000400000 */
[----:B------:R-:W-:Y:S01]  /*4c40*/  MOV R68, R39 ;  /* 0x0000002700447202 */ /* 0x000fe20000000f00 */
[--C-:B------:R-:W-:Y:S01]  /*4c50*/  FFMA R75, R75, UR8, -R0.reuse ;  /* 0x000000084b4b7c23 */ /* 0x100fe20008000800 */
[----:B------:R-:W-:Y:S01]  /*4c60*/  MOV R66, R46 ;  /* 0x0000002e00427202 */ /* 0x000fe20000000f00 */
[----:B------:R-:W-:Y:S01]  /*4c70*/  FMUL R39, R73, 1.4426950216293334961 ;  /* 0x3fb8aa3b49277820 */ /* 0x000fe20000400000 */
[----:B------:R-:W-:Y:S01]  /*4c80*/  MOV R59, R52 ;  /* 0x00000034003b7202 */ /* 0x000fe20000000f00 */
[----:B------:R-:W-:Y:S01]  /*4c90*/  FFMA R87, R87, UR8, -R0 ;  /* 0x0000000857577c23 */ /* 0x000fe20008000800 */
[----:B------:R-:W-:Y:S01]  /*4ca0*/  FADD R7, R7, R36 ;  /* 0x0000002407077221 */ /* 0x000fe20000000000 */
[----:B------:R-:W-:Y:S01]  /*4cb0*/  FMUL R52, R71, 1.4426950216293334961 ;  /* 0x3fb8aa3b47347820 */ /* 0x000fe20000400000 */
[----:B------:R-:W-:Y:S01]  /*4cc0*/  MOV R73, R49 ;  /* 0x0000003100497202 */ /* 0x000fe20000000f00 */
[----:B------:R-:W-:Y:S01]  /*4cd0*/  FMUL R65, R86, 1.4426950216293334961 ;  /* 0x3fb8aa3b56417820 */ /* 0x000fe20000400000 */
[----:B------:R-:W-:Y:S01]  /*4ce0*/  FMUL R36, R69, 1.4426950216293334961 ;  /* 0x3fb8aa3b45247820 */ /* 0x000fe20000400000 */
[--C-:B------:R-:W-:Y:S01]  /*4cf0*/  FFMA R70, R70, UR8, -R0.reuse ;  /* 0x0000000846467c23 */ /* 0x100fe20008000800 */
[----:B------:R-:W-:Y:S01]  /*4d00*/  MOV R71, R57 ;  /* 0x0000003900477202 */ /* 0x000fe20000000f00 */
[----:B------:R-:W-:Y:S01]  /*4d10*/  FMUL R57, R75, 1.4426950216293334961 ;  /* 0x3fb8aa3b4b397820 */ /* 0x000fe20000400000 */
[----:B------:R-:W-:Y:S01]  /*4d20*/  MOV R86, R74 ;  /* 0x0000004a00567202 */ /* 0x000fe20000000f00 */
[----:B------:R-:W-:Y:S01]  /*4d30*/  FFMA R88, R88, UR8, -R0 ;  /* 0x0000000858587c23 */ /* 0x000fe20008000800 */
[----:B------:R-:W-:Y:S01]  /*4d40*/  MOV R74, R66 ;  /* 0x00000042004a7202 */ /* 0x000fe20000000f00 */
[----:B------:R-:W0:Y:S01]  /*4d50*/  MUFU.EX2 R34, R34 ;  /* 0x0000002200227308 */ /* 0x000e220000000800 */
[----:B------:R-:W-:Y:S01]  /*4d60*/  MOV R69, R56 ;  /* 0x0000003800457202 */ /* 0x000fe20000000f00 */
[----:B------:R-:W-:Y:S01]  /*4d70*/  FMUL R66, R87, 1.4426950216293334961 ;  /* 0x3fb8aa3b57427820 */ /* 0x000fe20000400000 */
[----:B------:R-:W-:-:S02]  /*4d80*/  MOV R75, R59 ;  /* 0x0000003b004b7202 */ /* 0x000fc40000000f00 */
[----:B------:R-:W-:Y:S01]  /*4d90*/  MOV R56, R51 ;  /* 0x0000003300387202 */ /* 0x000fe20000000f00 */
[----:B------:R-:W-:Y:S01]  /*4da0*/  FMUL R51, R70, 1.4426950216293334961 ;  /* 0x3fb8aa3b46337820 */ /* 0x000fe20000400000 */
[----:B------:R-:W-:Y:S02]  /*4db0*/  MOV R87, R73 ;  /* 0x0000004900577202 */ /* 0x000fe40000000f00 */
[----:B------:R-:W-:Y:S01]  /*4dc0*/  MOV R73, R47 ;  /* 0x0000002f00497202 */ /* 0x000fe20000000f00 */
[----:B------:R-:W-:Y:S01]  /*4dd0*/  FMUL R47, R88, 1.4426950216293334961 ;  /* 0x3fb8aa3b582f7820 */ /* 0x000fe20000400000 */
[----:B------:R-:W1:Y:S01]  /*4de0*/  MUFU.EX2 R36, R36 ;  /* 0x0000002400247308 */ /* 0x000e620000000800 */
[----:B------:R-:W-:Y:S01]  /*4df0*/  MOV R88, R75 ;  /* 0x0000004b00587202 */ /* 0x000fe20000000f00 */
[--C-:B------:R-:W-:Y:S01]  /*4e00*/  FFMA R89, R89, UR8, -R0.reuse ;  /* 0x0000000859597c23 */ /* 0x100fe20008000800 */
[----:B------:R-:W-:Y:S01]  /*4e10*/  MOV R75, R68 ;  /* 0x00000044004b7202 */ /* 0x000fe20000000f00 */
[--C-:B------:R-:W-:Y:S01]  /*4e20*/  FFMA R72, R72, UR8, -R0.reuse ;  /* 0x0000000848487c23 */ /* 0x100fe20008000800 */
[----:B------:R-:W-:Y:S01]  /*4e30*/  MOV R68, R64 ;  /* 0x0000004000447202 */ /* 0x000fe20000000f00 */
[--C-:B------:R-:W-:Y:S01]  /*4e40*/  FFMA R90, R90, UR8, -R0.reuse ;  /* 0x000000085a5a7c23 */ /* 0x100fe20008000800 */
[----:B------:R-:W-:Y:S01]  /*4e50*/  MOV R64, R48 ;  /* 0x0000003000407202 */ /* 0x000fe20000000f00 */
[----:B------:R-:W3:Y:S01]  /*4e60*/  MUFU.EX2 R51, R51 ;  /* 0x0000003300337308 */ /* 0x000ee20000000800 */
[----:B------:R-:W-:Y:S01]  /*4e70*/  MOV R70, R41 ;  /* 0x0000002900467202 */ /* 0x000fe20000000f00 */
[----:B------:R-:W-:Y:S01]  /*4e80*/  FMUL R48, R89, 1.4426950216293334961 ;  /* 0x3fb8aa3b59307820 */ /* 0x000fe20000400000 */
[----:B------:R-:W-:Y:S01]  /*4e90*/  MOV R58, R38 ;  /* 0x00000026003a7202 */ /* 0x000fe20000000f00 */
[--C-:B------:R-:W-:Y:S01]  /*4ea0*/  FFMA R91, R91, UR8, -R0.reuse ;  /* 0x000000085b5b7c23 */ /* 0x100fe20008000800 */
[----:B------:R-:W-:Y:S01]  /*4eb0*/  MOV R89, R71 ;  /* 0x0000004700597202 */ /* 0x000fe20000000f00 */
[----:B------:R-:W-:Y:S01]  /*4ec0*/  FMUL R38, R72, 1.4426950216293334961 ;  /* 0x3fb8aa3b48267820 */ /* 0x000fe20000400000 */
[----:B------:R-:W-:Y:S01]  /*4ed0*/  MOV R71, R69 ;  /* 0x0000004500477202 */ /* 0x000fe20000000f00 */
[----:B------:R-:W-:Y:S01]  /*4ee0*/  FMUL R69, R90, 1.4426950216293334961 ;  /* 0x3fb8aa3b5a457820 */ /* 0x000fe20000400000 */
[----:B------:R-:W-:Y:S01]  /*4ef0*/  MOV R62, R43 ;  /* 0x0000002b003e7202 */ /* 0x000fe20000000f00 */
[----:B------:R-:W1:Y:S01]  /*4f00*/  MUFU.EX2 R52, R52 ;  /* 0x0000003400347308 */ /* 0x000e620000000800 */
[----:B------:R-:W-:Y:S01]  /*4f10*/  MOV R49, R42 ;  /* 0x0000002a00317202 */ /* 0x000fe20000000f00 */
[--C-:B------:R-:W-:Y:S01]  /*4f20*/  FFMA R76, R76, UR8, -R0.reuse ;  /* 0x000000084c4c7c23 */ /* 0x100fe20008000800 */
[----:B------:R-:W-:Y:S01]  /*4f30*/  MOV R90, R70 ;  /* 0x00000046005a7202 */ /* 0x000fe20000000f00 */
[----:B------:R-:W-:Y:S01]  /*4f40*/  FMUL R70, R91, 1.4426950216293334961 ;  /* 0x3fb8aa3b5b467820 */ /* 0x000fe20000400000 */
[--C-:B------:R-:W-:Y:S01]  /*4f50*/  FFMA R92, R92, UR8, -R0.reuse ;  /* 0x000000085c5c7c23 */ /* 0x100fe20008000800 */
[----:B------:R-:W-:Y:S01]  /*4f60*/  MOV R91, R74 ;  /* 0x0000004a005b7202 */ /* 0x000fe20000000f00 */
[--C-:B------:R-:W-:Y:S01]  /*4f70*/  FFMA R97, R97, UR8, -R0.reuse ;  /* 0x0000000861617c23 */ /* 0x100fe20008000800 */
[----:B------:R-:W-:Y:S01]  /*4f80*/  MOV R74, R62 ;  /* 0x0000003e004a7202 */ /* 0x000fe20000000f00 */
[----:B------:R-:W1:Y:S01]  /*4f90*/  MUFU.EX2 R38, R38 ;  /* 0x0000002600267308 */ /* 0x000e620000000800 */
[----:B------:R-:W-:Y:S01]  /*4fa0*/  MOV R62, R49 ;  /* 0x00000031003e7202 */ /* 0x000fe20000000f00 */
[----:B------:R-:W-:Y:S01]  /*4fb0*/  FMUL R40, R76, 1.4426950216293334961 ;  /* 0x3fb8aa3b4c287820 */ /* 0x000fe20000400000 */
[----:B------:R-:W-:Y:S01]  /*4fc0*/  MOV R72, R45 ;  /* 0x0000002d00487202 */ /* 0x000fe20000000f00 */
[----:B------:R-:W-:Y:S01]  /*4fd0*/  FMUL R49, R92, 1.4426950216293334961 ;  /* 0x3fb8aa3b5c317820 */ /* 0x000fe20000400000 */
[--C-:B------:R-:W-:Y:S01]  /*4fe0*/  FFMA R93, R93, UR8, -R0.reuse ;  /* 0x000000085d5d7c23 */ /* 0x100fe20008000800 */
[----:B0-----:R-:W-:Y:S01]  /*4ff0*/  FADD R7, R34, R7 ;  /* 0x0000000722077221 */ /* 0x001fe20000000000 */
[----:B------:R-:W-:Y:S01]  /*5000*/  MOV R92, R73 ;  /* 0x00000049005c7202 */ /* 0x000fe20000000f00 */
[--C-:B------:R-:W-:Y:S01]  /*5010*/  FFMA R98, R98, UR8, -R0.reuse ;  /* 0x0000000862627c23 */ /* 0x100fe20008000800 */
[----:B------:R-:W-:Y:S01]  /*5020*/  MOV R76, R54 ;  /* 0x00000036004c7202 */ /* 0x000fe20000000f00 */
[----:B------:R-:W-:Y:S01]  /*5030*/  FMUL R54, R97, 1.4426950216293334961 ;  /* 0x3fb8aa3b61367820 */ /* 0x000fe20000400000 */
[----:B------:R-:W-:Y:S01]  /*5040*/  MOV R73, R56 ;  /* 0x0000003800497202 */ /* 0x000fe20000000f00 */
[----:B------:R-:W0:Y:S01]  /*5050*/  MUFU.EX2 R39, R39 ;  /* 0x0000002700277308 */ /* 0x000e220000000800 */
[----:B------:R-:W-:Y:S01]  /*5060*/  MOV R56, R50 ;  /* 0x0000003200387202 */ /* 0x000fe20000000f00 */
[--C-:B------:R-:W-:Y:S01]  /*5070*/  FFMA R99, R99, UR8, -R0.reuse ;  /* 0x0000000863637c23 */ /* 0x100fe20008000800 */
[----:B------:R-:W-:Y:S01]  /*5080*/  MOV R97, R74 ;  /* 0x0000004a00617202 */ /* 0x000fe20000000f00 */
[----:B------:R-:W-:Y:S01]  /*5090*/  FMUL R50, R93, 1.4426950216293334961 ;  /* 0x3fb8aa3b5d327820 */ /* 0x000fe20000400000 */
[----:B------:R-:W-:Y:S01]  /*50a0*/  MOV R74, R72 ;  /* 0x00000048004a7202 */ /* 0x000fe20000000f00 */
[----:B-1----:R-:W-:Y:S01]  /*50b0*/  FADD R7, R36, R7 ;  /* 0x0000000724077221 */ /* 0x002fe20000000000 */
[----:B------:R-:W-:Y:S01]  /*50c0*/  MOV R93, R75 ;  /* 0x0000004b005d7202 */ /* 0x000fe20000000f00 */
[----:B------:R-:W-:Y:S01]  /*50d0*/  FMUL R72, R98, 1.4426950216293334961 ;  /* 0x3fb8aa3b62487820 */ /* 0x000fe20000400000 */
[----:B------:R-:W-:Y:S01]  /*50e0*/  MOV R75, R68 ;  /* 0x00000044004b7202 */ /* 0x000fe20000000f00 */
[----:B------:R-:W1:Y:S01]  /*50f0*/  MUFU.EX2 R55, R55 ;  /* 0x0000003700377308 */ /* 0x000e620000000800 */
[----:B------:R-:W-:Y:S01]  /*5100*/  MOV R98, R73 ;  /* 0x0000004900627202 */ /* 0x000fe20000000f00 */
[----:B------:R-:W-:Y:S01]  /*5110*/  FMUL R73, R99, 1.4426950216293334961 ;  /* 0x3fb8aa3b63497820 */ /* 0x000fe20000400000 */
[----:B------:R-:W-:Y:S01]  /*5120*/  MOV R99, R56 ;  /* 0x0000003800637202 */ /* 0x000fe20000000f00 */
[--C-:B------:R-:W-:Y:S01]  /*5130*/  FFMA R101, R101, UR8, -R0.reuse ;  /* 0x0000000865657c23 */ /* 0x100fe20008000800 */
[----:B---3--:R-:W-:Y:S01]  /*5140*/  FADD R7, R51, R7 ;  /* 0x0000000733077221 */ /* 0x008fe20000000000 */
[--C-:B------:R-:W-:Y:S01]  /*5150*/  FFMA R77, R77, UR8, -R0.reuse ;  /* 0x000000084d4d7c23 */ /* 0x100fe20008000800 */
[--C-:B------:R-:W-:Y:S01]  /*5160*/  FFMA R56, R100, UR8, -R0.reuse ;  /* 0x0000000864387c23 */ /* 0x100fe20008000800 */
[----:B------:R-:W-:Y:S01]  /*5170*/  MOV R100, R75 ;  /* 0x0000004b00647202 */ /* 0x000fe20000000f00 */
[----:B------:R-:W3:Y:S01]  /*5180*/  MUFU.EX2 R57, R57 ;  /* 0x0000003900397308 */ /* 0x000ee20000000800 */
[----:B------:R-:W-:Y:S01]  /*5190*/  MOV R75, R58 ;  /* 0x0000003a004b7202 */ /* 0x000fe20000000f00 */
[----:B------:R-:W-:Y:S01]  /*51a0*/  FMUL R58, R101, 1.4426950216293334961 ;  /* 0x3fb8aa3b653a7820 */ /* 0x000fe20000400000 */
[----:B------:R-:W-:Y:S01]  /*51b0*/  FADD R7, R52, R7 ;  /* 0x0000000734077221 */ /* 0x000fe20000000000 */
[----:B------:R-:W-:Y:S01]  /*51c0*/  FMUL R41, R77, 1.4426950216293334961 ;  /* 0x3fb8aa3b4d297820 */ /* 0x000fe20000400000 */
[----:B------:R-:W-:Y:S01]  /*51d0*/  FFMA R78, R78, UR8, -R0 ;  /* 0x000000084e4e7c23 */ /* 0x000fe20008000800 */
[----:B------:R-:W-:-:S02]  /*51e0*/  MOV R101, R76 ;  /* 0x0000004c00657202 */ /* 0x000fc40000000f00 */
[----:B------:R-:W-:Y:S01]  /*51f0*/  MOV R76, R61 ;  /* 0x0000003d004c7202 */ /* 0x000fe20000000f00 */
[----:B------:R-:W3:Y:S01]  /*5200*/  MUFU.EX2 R40, R40 ;  /* 0x0000002800287308 */ /* 0x000ee20000000800 */
[----:B------:R-:W-:Y:S01]  /*5210*/  F2FP.SATFINITE.E4M3.F32.PACK_AB_MERGE_C R61, R52, R51, RZ ;  /* 0x00000033343d723e */ /* 0x000fe200048070ff */
[----:B------:R-:W-:Y:S01]  /*5220*/  FADD R51, R38, R7 ;  /* 0x0000000726337221 */ /* 0x000fe20000000000 */
[----:B------:R-:W-:Y:S01]  /*5230*/  FMUL R59, R78, 1.4426950216293334961 ;  /* 0x3fb8aa3b4e3b7820 */ /* 0x000fe20000400000 */
[--C-:B------:R-:W-:Y:S01]  /*5240*/  FFMA R79, R79, UR8, -R0.reuse ;  /* 0x000000084f4f7c23 */ /* 0x100fe20008000800 */
[--C-:B------:R-:W-:Y:S01]  /*5250*/  FFMA R80, R80, UR8, -R0.reuse ;  /* 0x0000000850507c23 */ /* 0x100fe20008000800 */
[----:B0-----:R-:W-:Y:S02]  /*5260*/  FADD R51, R39, R51 ;  /* 0x0000003327337221 */ /* 0x001fe40000000000 */
[----:B------:R-:W0:Y:S01]  /*5270*/  MUFU.EX2 R41, R41 ;  /* 0x0000002900297308 */ /* 0x000e220000000800 */
[----:B------:R-:W-:Y:S01]  /*5280*/  FMUL R60, R79, 1.4426950216293334961 ;  /* 0x3fb8aa3b4f3c7820 */ /* 0x000fe20000400000 */
[--C-:B------:R-:W-:Y:S01]  /*5290*/  FFMA R102, R102, UR8, -R0.reuse ;  /* 0x0000000866667c23 */ /* 0x100fe20008000800 */
[----:B-1----:R-:W-:Y:S01]  /*52a0*/  FADD R51, R55, R51 ;  /* 0x0000003337337221 */ /* 0x002fe20000000000 */
[----:B------:R-:W-:Y:S01]  /*52b0*/  FMUL R42, R80, 1.4426950216293334961 ;  /* 0x3fb8aa3b502a7820 */ /* 0x000fe20000400000 */
[----:B------:R-:W-:-:S03]  /*52c0*/  FFMA R81, R81, UR8, -R0 ;  /* 0x0000000851517c23 */ /* 0x000fc60008000800 */
[----:B------:R-:W1:Y:S01]  /*52d0*/  MUFU.EX2 R59, R59 ;  /* 0x0000003b003b7308 */ /* 0x000e620000000800 */
[----:B------:R-:W-:Y:S01]  /*52e0*/  FMUL R102, R102, 1.4426950216293334961 ;  /* 0x3fb8aa3b66667820 */ /* 0x000fe20000400000 */
[----:B---3--:R-:W-:Y:S01]  /*52f0*/  FADD R51, R57, R51 ;  /* 0x0000003339337221 */ /* 0x008fe20000000000 */
[----:B------:R-:W-:Y:S01]  /*5300*/  FMUL R43, R81, 1.4426950216293334961 ;  /* 0x3fb8aa3b512b7820 */ /* 0x000fe20000400000 */
[--C-:B------:R-:W-:Y:S01]  /*5310*/  FFMA R82, R82, UR8, -R0.reuse ;  /* 0x0000000852527c23 */ /* 0x100fe20008000800 */
[----:B------:R-:W-:-:S03]  /*5320*/  FFMA R103, R103, UR8, -R0 ;  /* 0x0000000867677c23 */ /* 0x000fc60008000800 */
[----:B------:R-:W3:Y:S01]  /*5330*/  MUFU.EX2 R60, R60 ;  /* 0x0000003c003c7308 */ /* 0x000ee20000000800 */
[----:B------:R-:W-:Y:S01]  /*5340*/  FADD R52, R40, R51 ;  /* 0x0000003328347221 */ /* 0x000fe20000000000 */
[----:B------:R-:W-:Y:S01]  /*5350*/  FMUL R67, R82, 1.4426950216293334961 ;  /* 0x3fb8aa3b52437820 */ /* 0x000fe20000400000 */
[----:B------:R-:W-:-:S05]  /*5360*/  FFMA R83, R83, UR8, -R0 ;  /* 0x0000000853537c23 */ /* 0x000fca0008000800 */
[----:B------:R-:W0:Y:S01]  /*5370*/  MUFU.EX2 R42, R42 ;  /* 0x0000002a002a7308 */ /* 0x000e220000000800 */
[----:B------:R-:W-:Y:S01]  /*5380*/  FMUL R63, R83, 1.4426950216293334961 ;  /* 0x3fb8aa3b533f7820 */ /* 0x000fe20000400000 */
[----:B------:R-:W-:-:S06]  /*5390*/  FFMA R84, R84, UR8, -R0 ;  /* 0x0000000854547c23 */ /* 0x000fcc0008000800 */
[----:B------:R0:W-:Y:S02]  /*53a0*/  MUFU.EX2 R7, R102 ;  /* 0x0000006600077308 */ /* 0x0001e40000000800 */
[----:B0-----:R-:W-:Y:S01]  /*53b0*/  MOV R102, R74 ;  /* 0x0000004a00667202 */ /* 0x001fe20000000f00 */
[----:B------:R-:W-:Y:S01]  /*53c0*/  FMUL R74, R103, 1.4426950216293334961 ;  /* 0x3fb8aa3b674a7820 */ /* 0x000fe20000400000 */
[----:B------:R-:W-:-:S04]  /*53d0*/  MOV R103, R62 ;  /* 0x0000003e00677202 */ /* 0x000fc80000000f00 */
[----:B------:R-:W0:Y:S01]  /*53e0*/  MUFU.EX2 R43, R43 ;  /* 0x0000002b002b7308 */ /* 0x000e220000000800 */
[----:B------:R-:W-:Y:S01]  /*53f0*/  F2FP.SATFINITE.E4M3.F32.PACK_AB_MERGE_C R62, R57, R55, RZ ;  /* 0x00000037393e723e */ /* 0x000fe200048070ff */
[----:B------:R-:W-:Y:S01]  /*5400*/  FADD R55, R41, R52 ;  /* 0x0000003429377221 */ /* 0x000fe20000000000 */
[----:B------:R-:W-:Y:S01]  /*5410*/  FMUL R45, R84, 1.4426950216293334961 ;  /* 0x3fb8aa3b542d7820 */ /* 0x000fe20000400000 */
[----:B------:R-:W-:Y:S02]  /*5420*/  FFMA R85, R85, UR8, -R0 ;  /* 0x0000000855557c23 */ /* 0x000fe40008000800 */
[----:B-1----:R-:W-:Y:S02]  /*5430*/  FADD R55, R59, R55 ;  /* 0x000000373b377221 */ /* 0x002fe40000000000 */
[----:B------:R-:W1:Y:S01]  /*5440*/  MUFU.EX2 R67, R67 ;  /* 0x0000004300437308 */ /* 0x000e620000000800 */
[----:B------:R-:W-:Y:S01]  /*5450*/  FMUL R46, R85, 1.4426950216293334961 ;  /* 0x3fb8aa3b552e7820 */ /* 0x000fe20000400000 */
[----:B---3--:R-:W-:-:S06]  /*5460*/  FADD R55, R60, R55 ;  /* 0x000000373c377221 */ /* 0x008fcc0000000000 */
[----:B------:R-:W3:Y:S01]  /*5470*/  MUFU.EX2 R63, R63 ;  /* 0x0000003f003f7308 */ /* 0x000ee20000000800 */
[----:B------:R-:W-:-:S07]  /*5480*/  FADD R55, R42, R55 ;  /* 0x000000372a377221 */ /* 0x000fce0000000000 */
[----:B------:R-:W3:Y:S01]  /*5490*/  MUFU.EX2 R45, R45 ;  /* 0x0000002d002d7308 */ /* 0x000ee20000000800 */
[----:B0-----:R-:W-:-:S07]  /*54a0*/  FADD R55, R43, R55 ;  /* 0x000000372b377221 */ /* 0x001fce0000000000 */
[----:B------:R-:W0:Y:S01]  /*54b0*/  MUFU.EX2 R46, R46 ;  /* 0x0000002e002e7308 */ /* 0x000e220000000800 */
[----:B-1----:R-:W-:Y:S01]  /*54c0*/  FADD R55, R67, R55 ;  /* 0x0000003743377221 */ /* 0x002fe20000000000 */
[----:B------:R-:W-:-:S06]  /*54d0*/  FFMA R105, R105, UR8, -R0 ;  /* 0x0000000869697c23 */ /* 0x000fcc0008000800 */
[----:B------:R-:W1:Y:S01]  /*54e0*/  MUFU.EX2 R65, R65 ;  /* 0x0000004100417308 */ /* 0x000e620000000800 */
[----:B---3--:R-:W-:Y:S01]  /*54f0*/  FADD R55, R63, R55 ;  /* 0x000000373f377221 */ /* 0x008fe20000000000 */
[----:B------:R-:W-:-:S06]  /*5500*/  FMUL R52, R105, 1.4426950216293334961 ;  /* 0x3fb8aa3b69347820 */ /* 0x000fcc0000400000 */
[----:B------:R-:W3:Y:S01]  /*5510*/  MUFU.EX2 R66, R66 ;  /* 0x0000004200427308 */ /* 0x000ee20000000800 */
[----:B------:R-:W-:Y:S01]  /*5520*/  FADD R57, R45, R55 ;  /* 0x000000372d397221 */ /* 0x000fe20000000000 */
[----:B------:R-:W-:Y:S02]  /*5530*/  MOV R105, R64 ;  /* 0x0000004000697202 */ /* 0x000fe40000000f00 */
[----:B------:R-:W-:-:S04]  /*5540*/  F2FP.SATFINITE.E4M3.F32.PACK_AB_MERGE_C R64, R60, R59, RZ ;  /* 0x0000003b3c40723e */ /* 0x000fc800048070ff */
        /* <DEDUP_REMOVED lines=10> */
[----:B------:R-:W-:Y:S01]  /*55f0*/  FFMA R95, R95, UR8, -R0 ;  /* 0x000000085f5f7c23 */ /* 0x000fe20008000800 */
[----:B------:R-:W-:-:S05]  /*5600*/  MOV R94, R71 ;  /* 0x00000047005e7202 */ /* 0x000fca0000000f00 */
[----:B------:R-:W3:Y:S01]  /*5610*/  MUFU.EX2 R49, R49 ;  /* 0x0000003100317308 */ /* 0x000ee20000000800 */
[----:B0-----:R-:W-:Y:S01]  /*5620*/  FADD R59, R48, R59 ;  /* 0x0000003b303b7221 */ /* 0x001fe20000000000 */
[----:B------:R-:W-:Y:S01]  /*5630*/  FMUL R71, R95, 1.4426950216293334961 ;  /* 0x3fb8aa3b5f477820 */ /* 0x000fe20000400000 */
[----:B------:R-:W-:-:S05]  /*5640*/  FFMA R96, R96, UR8, -R0 ;  /* 0x0000000860607c23 */ /* 0x000fca0008000800 */
[----:B------:R-:W0:Y:S01]  /*5650*/  MUFU.EX2 R50, R50 ;  /* 0x0000003200327308 */ /* 0x000e220000000800 */
[----:B------:R-:W-:Y:S01]  /*5660*/  MOV R95, R53 ;  /* 0x00000035005f7202 */ /* 0x000fe20000000f00 */
[----:B-1----:R-:W-:Y:S01]  /*5670*/  FADD R59, R69, R59 ;  /* 0x0000003b453b7221 */ /* 0x002fe20000000000 */
[----:B------:R-:W-:-:S05]  /*5680*/  FMUL R53, R96, 1.4426950216293334961 ;  /* 0x3fb8aa3b60357820 */ /* 0x000fca0000400000 */
[----:B------:R-:W1:Y:S01]  /*5690*/  MUFU.EX2 R68, R68 ;  /* 0x0000004400447308 */ /* 0x000e620000000800 */
[----:B---3--:R-:W-:-:S07]  /*56a0*/  FADD R59, R70, R59 ;  /* 0x0000003b463b7221 */ /* 0x008fce0000000000 */
[----:B------:R-:W3:Y:S01]  /*56b0*/  MUFU.EX2 R71, R71 ;  /* 0x0000004700477308 */ /* 0x000ee20000000800 */
[----:B------:R-:W-:Y:S01]  /*56c0*/  FADD R60, R49, R59 ;  /* 0x0000003b313c7221 */ /* 0x000fe20000000000 */
[----:B------:R-:W-:-:S06]  /*56d0*/  F2FP.SATFINITE.E4M3.F32.PACK_AB_MERGE_C R67, R63, R67, RZ ;  /* 0x000000433f43723e */ /* 0x000fcc00048070ff */
[----:B------:R-:W2:Y:S01]  /*56e0*/  MUFU.EX2 R53, R53 ;  /* 0x0000003500357308 */ /* 0x000ea20000000800 */
[----:B0-----:R-:W-:Y:S01]  /*56f0*/  FADD R63, R50, R60 ;  /* 0x0000003c323f7221 */ /* 0x001fe20000000000 */
[----:B------:R-:W-:-:S06]  /*5700*/  FMUL R56, R56, 1.4426950216293334961 ;  /* 0x3fb8aa3b38387820 */ /* 0x000fcc0000400000 */
[----:B------:R-:W0:Y:S01]  /*5710*/  MUFU.EX2 R54, R54 ;  /* 0x0000003600367308 */ /* 0x000e220000000800 */
[----:B-1----:R-:W-:-:S07]  /*5720*/  FADD R63, R68, R63 ;  /* 0x0000003f443f7221 */ /* 0x002fce0000000000 */
[----:B------:R-:W1:Y:S01]  /*5730*/  MUFU.EX2 R72, R72 ;  /* 0x0000004800487308 */ /* 0x000e620000000800 */
[----:B---3--:R-:W-:-:S07]  /*5740*/  FADD R63, R71, R63 ;  /* 0x0000003f473f7221 */ /* 0x008fce0000000000 */
[----:B------:R-:W3:Y:S01]  /*5750*/  MUFU.EX2 R73, R73 ;  /* 0x0000004900497308 */ /* 0x000ee20000000800 */
[----:B--2---:R-:W-:-:S07]  /*5760*/  FADD R63, R53, R63 ;  /* 0x0000003f353f7221 */ /* 0x004fce0000000000 */
[----:B------:R-:W2:Y:S01]  /*5770*/  MUFU.EX2 R56, R56 ;  /* 0x0000003800387308 */ /* 0x000ea20000000800 */
[----:B0-----:R-:W-:Y:S01]  /*5780*/  FADD R63, R54, R63 ;  /* 0x0000003f363f7221 */ /* 0x001fe20000000000 */
[----:B------:R-:W-:-:S06]  /*5790*/  FFMA R104, R104, UR8, -R0 ;  /* 0x0000000868687c23 */ /* 0x000fcc0008000800 */
[----:B------:R-:W0:Y:S01]  /*57a0*/  MUFU.EX2 R58, R58 ;  /* 0x0000003a003a7308 */ /* 0x000e220000000800 */
[----:B-1----:R-:W-:Y:S01]  /*57b0*/  FADD R63, R72, R63 ;  /* 0x0000003f483f7221 */ /* 0x002fe20000000000 */
[----:B------:R-:W-:Y:S01]  /*57c0*/  FMUL R104, R104, 1.4426950216293334961 ;  /* 0x3fb8aa3b68687820 */ /* 0x000fe20000400000 */
[----:B------:R-:W-:Y:S02]  /*57d0*/  FFMA R106, R106, UR8, -R0 ;  /* 0x000000086a6a7c23 */ /* 0x000fe40008000800 */
[----:B---3--:R-:W-:-:S03]  /*57e0*/  FADD R63, R73, R63 ;  /* 0x0000003f493f7221 */ /* 0x008fc60000000000 */
[----:B------:R-:W1:Y:S01]  /*57f0*/  MUFU.EX2 R74, R74 ;  /* 0x0000004a004a7308 */ /* 0x000e620000000800 */
[----:B------:R-:W-:Y:S01]  /*5800*/  F2FP.SATFINITE.E4M3.F32.PACK_AB_MERGE_C R65, R66, R65, RZ ;  /* 0x000000414241723e */ /* 0x000fe200048070ff */
[----:B--2---:R-:W-:Y:S01]  /*5810*/  FADD R66, R56, R63 ;  /* 0x0000003f38427221 */ /* 0x004fe20000000000 */
[----:B------:R-:W-:Y:S01]  /*5820*/  FFMA R107, R107, UR8, -R0 ;  /* 0x000000086b6b7c23 */ /* 0x000fe20008000800 */
[----:B------:R-:W-:-:S04]  /*5830*/  F2FP.SATFINITE.E4M3.F32.PACK_AB_MERGE_C R68, R71, R68, RZ ;  /* 0x000000444744723e */ /* 0x000fc800048070ff */
[----:B------:R2:W3:Y:S01]  /*5840*/  MUFU.EX2 R51, R104 ;  /* 0x0000006800337308 */ /* 0x0004e20000000800 */
[----:B0-----:R-:W-:Y:S01]  /*5850*/  FADD R71, R58, R66 ;  /* 0x000000423a477221 */ /* 0x001fe20000000000 */
[----:B------:R-:W-:Y:S01]  /*5860*/  FFMA R108, R108, UR8, -R0 ;  /* 0x000000086c6c7c23 */ /* 0x000fe20008000800 */
[----:B--2---:R-:W-:Y:S01]  /*5870*/  MOV R104, R75 ;  /* 0x0000004b00687202 */ /* 0x004fe20000000f00 */
[----:B------:R-:W-:-:S04]  /*5880*/  FMUL R75, R106, 1.4426950216293334961 ;  /* 0x3fb8aa3b6a4b7820 */ /* 0x000fc80000400000 */
[----:B------:R-:W0:Y:S01]  /*5890*/  MUFU.EX2 R52, R52 ;  /* 0x0000003400347308 */ /* 0x000e220000000800 */
[----:B------:R-:W-:Y:S01]  /*58a0*/  MOV R106, R76 ;  /* 0x0000004c006a7202 */ /* 0x000fe20000000f00 */
[----:B------:R-:W-:Y:S01]  /*58b0*/  FMUL R76, R107, 1.4426950216293334961 ;  /* 0x3fb8aa3b6b4c7820 */ /* 0x000fe20000400000 */
[----:B------:R-:W-:Y:S01]  /*58c0*/  FADD R71, R7, R71 ;  /* 0x0000004707477221 */ /* 0x000fe20000000000 */
[----:B------:R-:W-:Y:S01]  /*58d0*/  FFMA R109, R109, UR8, -R0 ;  /* 0x000000086d6d7c23 */ /* 0x000fe20008000800 */
[----:B------:R-:W-:-:S03]  /*58e0*/  F2FP.SATFINITE.E4M3.F32.PACK_AB_MERGE_C R69, R70, R69, RZ ;  /* 0x000000454645723e */ /* 0x000fc600048070ff */
[----:B------:R-:W2:Y:S01]  /*58f0*/  MUFU.EX2 R75, R75 ;  /* 0x0000004b004b7308 */ /* 0x000ea20000000800 */
[----:B------:R-:W-:Y:S01]  /*5900*/  FMUL R108, R108, 1.4426950216293334961 ;  /* 0x3fb8aa3b6c6c7820 */ /* 0x000fe20000400000 */
[----:B------:R-:W-:Y:S01]  /*5910*/  F2FP.SATFINITE.E4M3.F32.PACK_AB_MERGE_C R70, R73, R72, RZ ;  /* 0x000000484946723e */ /* 0x000fe200048070ff */
[----:B-1----:R-:W-:Y:S01]  /*5920*/  FADD R72, R74, R71 ;  /* 0x000000474a487221 */ /* 0x002fe20000000000 */
[----:B------:R-:W-:Y:S01]  /*5930*/  FMUL R57, R109, 1.4426950216293334961 ;  /* 0x3fb8aa3b6d397820 */ /* 0x000fe20000400000 */
[----:B------:R-:W-:-:S03]  /*5940*/  FFMA R110, R110, UR8, -R0 ;  /* 0x000000086e6e7c23 */ /* 0x000fc60008000800 */
[----:B------:R-:W1:Y:S01]  /*5950*/  MUFU.EX2 R76, R76 ;  /* 0x0000004c004c7308 */ /* 0x000e620000000800 */
[----:B---3--:R-:W-:Y:S01]  /*5960*/  FADD R72, R51, R72 ;  /* 0x0000004833487221 */ /* 0x008fe20000000000 */
[----:B------:R-:W-:Y:S01]  /*5970*/  FMUL R77, R110, 1.4426950216293334961 ;  /* 0x3fb8aa3b6e4d7820 */ /* 0x000fe20000400000 */
[----:B------:R-:W-:-:S05]  /*5980*/  FFMA R111, R111, UR8, -R0 ;  /* 0x000000086f6f7c23 */ /* 0x000fca0008000800 */
[----:B------:R-:W3:Y:S01]  /*5990*/  MUFU.EX2 R55, R108 ;  /* 0x0000006c00377308 */ /* 0x000ee20000000800 */
[----:B0-----:R-:W-:Y:S01]  /*59a0*/  FADD R72, R52, R72 ;  /* 0x0000004834487221 */ /* 0x001fe20000000000 */
[----:B------:R-:W-:Y:S01]  /*59b0*/  FMUL R78, R111, 1.4426950216293334961 ;  /* 0x3fb8aa3b6f4e7820 */ /* 0x000fe20000400000 */
[----:B------:R-:W-:-:S05]  /*59c0*/  FFMA R112, R112, UR8, -R0 ;  /* 0x0000000870707c23 */ /* 0x000fca0008000800 */
[----:B------:R-:W0:Y:S01]  /*59d0*/  MUFU.EX2 R57, R57 ;  /* 0x0000003900397308 */ /* 0x000e220000000800 */
[----:B--2---:R-:W-:Y:S01]  /*59e0*/  FADD R72, R75, R72 ;  /* 0x000000484b487221 */ /* 0x004fe20000000000 */
[----:B------:R-:W-:Y:S01]  /*59f0*/  FFMA R113, R113, UR8, -R0 ;  /* 0x0000000871717c23 */ /* 0x000fe20008000800 */
[----:B------:R-:W-:Y:S01]  /*5a00*/  FMUL R112, R112, 1.4426950216293334961 ;  /* 0x3fb8aa3b70707820 */ /* 0x000fe20000400000 */
[----:B------:R-:W2:Y:S04]  /*5a10*/  S2R R96, SR_TID.X ;  /* 0x0000000000607919 */ /* 0x000ea80000002100 */
[----:B------:R-:W0:Y:S01]  /*5a20*/  MUFU.EX2 R77, R77 ;  /* 0x0000004d004d7308 */ /* 0x000e220000000800 */
[----:B-1----:R-:W-:Y:S01]  /*5a30*/  FADD R72, R76, R72 ;  /* 0x000000484c487221 */ /* 0x002fe20000000000 */
[----:B------:R-:W-:Y:S01]  /*5a40*/  FMUL R60, R113, 1.4426950216293334961 ;  /* 0x3fb8aa3b713c7820 */ /* 0x000fe20000400000 */
[----:B------:R-:W-:Y:S01]  /*5a50*/  FFMA R114, R114, UR8, -R0 ;  /* 0x0000000872727c23 */ /* 0x000fe20008000800 */
[----:B------:R-:W1:Y:S04]  /*5a60*/  S2R R107, SR_TID.X ;  /* 0x00000000006b7919 */ /* 0x000e680000002100 */
[----:B------:R-:W2:Y:S01]  /*5a70*/  MUFU.EX2 R78, R78 ;  /* 0x0000004e004e7308 */ /* 0x000ea20000000800 */
[----:B---3--:R-:W-:Y:S01]  /*5a80*/  FADD R73, R55, R72 ;  /* 0x0000004837497221 */ /* 0x008fe20000000000 */
[----:B------:R-:W-:Y:S01]  /*5a90*/  FMUL R82, R114, 1.4426950216293334961 ;  /* 0x3fb8aa3b72527820 */ /* 0x000fe20000400000 */
[----:B------:R-:W-:Y:S01]  /*5aa0*/  FFMA R115, R115, UR8, -R0 ;  /* 0x0000000873737c23 */ /* 0x000fe20008000800 */
[----:B------:R-:W-:-:S04]  /*5ab0*/  F2FP.SATFINITE.E4M3.F32.PACK_AB_MERGE_C R71, R74, R7, RZ ;  /* 0x000000074a47723e */ /* 0x000fc800048070ff */
[----:B------:R-:W3:Y:S01]  /*5ac0*/  MUFU.EX2 R59, R112 ;  /* 0x00000070003b7308 */ /* 0x000ee20000000800 */
[----:B0-----:R-:W-:Y:S01]  /*5ad0*/  FADD R74, R57, R73 ;  /* 0x00000049394a7221 */ /* 0x001fe20000000000 */
[----:B------:R-:W-:Y:S01]  /*5ae0*/  FMUL R79, R115, 1.4426950216293334961 ;  /* 0x3fb8aa3b734f7820 */ /* 0x000fe20000400000 */
[----:B------:R-:W-:-:S05]  /*5af0*/  FFMA R116, R116, UR8, -R0 ;  /* 0x0000000874747c23 */ /* 0x000fca0008000800 */
[----:B------:R-:W0:Y:S01]  /*5b00*/  MUFU.EX2 R60, R60 ;  /* 0x0000003c003c7308 */ /* 0x000e220000000800 */
[----:B------:R-:W-:Y:S01]  /*5b10*/  FADD R74, R77, R74 ;  /* 0x0000004a4d4a7221 */ /* 0x000fe20000000000 */
[----:B------:R-:W-:Y:S01]  /*5b20*/  FFMA R117, R117, UR8, -R0 ;  /* 0x0000000875757c23 */ /* 0x000fe20008000800 */
[----:B------:R-:W-:-:S05]  /*5b30*/  FMUL R116, R116, 1.4426950216293334961 ;  /* 0x3fb8aa3b74747820 */ /* 0x000fca0000400000 */
[----:B------:R-:W0:Y:S01]  /*5b40*/  MUFU.EX2 R82, R82 ;  /* 0x0000005200527308 */ /* 0x000e220000000800 */
[----:B--2---:R-:W-:Y:S01]  /*5b50*/  FADD R74, R78, R74 ;  /* 0x0000004a4e4a7221 */ /* 0x004fe20000000000 */
[----:B------:R-:W-:Y:S01]  /*5b60*/  FMUL R66, R117, 1.4426950216293334961 ;  /* 0x3fb8aa3b75427820 */ /* 0x000fe20000400000 */
[----:B------:R-:W-:-:S05]  /*5b70*/  FFMA R118, R118, UR8, -R0 ;  /* 0x0000000876767c23 */ /* 0x000fca0008000800 */
[----:B------:R-:W2:Y:S01]  /*5b80*/  MUFU.EX2 R79, R79 ;  /* 0x0000004f004f7308 */ /* 0x000ea20000000800 */
        /* <DEDUP_REMOVED lines=8> */
[----:B------:R-:W-:Y:S01]  /*5c10*/  FADD R74, R82, R74 ;  /* 0x0000004a524a7221 */ /* 0x000fe20000000000 */
[----:B------:R-:W-:Y:S01]  /*5c20*/  FFMA R121, R121, UR8, -R0 ;  /* 0x0000000879797c23 */ /* 0x000fe20008000800 */
[----:B------:R-:W-:Y:S01]  /*5c30*/  F2FP.SATFINITE.E4M3.F32.PACK_AB_MERGE_C R75, R76, R75, RZ ;  /* 0x0000004b4c4b723e */ /* 0x000fe200048070ff */
[----:B------:R-:W-:-:S04]  /*5c40*/  FMUL R120, R120, 1.4426950216293334961 ;  /* 0x3fb8aa3b78787820 */ /* 0x000fc80000400000 */
[----:B------:R-:W0:Y:S01]  /*5c50*/  MUFU.EX2 R80, R80 ;  /* 0x0000005000507308 */ /* 0x000e220000000800 */
[----:B------:R-:W-:Y:S01]  /*5c60*/  F2FP.SATFINITE.E4M3.F32.PACK_AB_MERGE_C R76, R78, R77, RZ ;  /* 0x0000004d4e4c723e */ /* 0x000fe200048070ff */
[----:B--2---:R-:W-:Y:S01]  /*5c70*/  FADD R77, R79, R74 ;  /* 0x0000004a4f4d7221 */ /* 0x004fe20000000000 */
[----:B------:R-:W-:Y:S01]  /*5c80*/  LOP3.LUT R108, R96, 0x7f, RZ, 0xc0, !PT ;  /* 0x0000007f606c7812 */ /* 0x000fe200078ec0ff */
[----:B------:R-:W-:Y:S01]  /*5c90*/  FMUL R73, R121, 1.4426950216293334961 ;  /* 0x3fb8aa3b79497820 */ /* 0x000fe20000400000 */
[----:B------:R-:W-:-:S03]  /*5ca0*/  FFMA R122, R122, UR8, -R0 ;  /* 0x000000087a7a7c23 */ /* 0x000fc60008000800 */
[----:B------:R-:W2:Y:S01]  /*5cb0*/  MUFU.EX2 R7, R7 ;  /* 0x0000000700077308 */ /* 0x000ea20000000800 */
[----:B------:R-:W-:Y:S01]  /*5cc0*/  LOP3.LUT R108, R108, 0x40, RZ, 0x3c, !PT ;  /* 0x000000406c6c7812 */ /* 0x000fe200078e3cff */
[----:B---3--:R-:W-:Y:S01]  /*5cd0*/  FADD R77, R63, R77 ;  /* 0x0000004d3f4d7221 */ /* 0x008fe20000000000 */
[----:B-1----:R-:W-:Y:S01]  /*5ce0*/  LOP3.LUT R96, R107, 0x7f, RZ, 0xc0, !PT ;  /* 0x0000007f6b607812 */ /* 0x002fe200078ec0ff */
[----:B------:R-:W-:-:S04]  /*5cf0*/  FMUL R81, R122, 1.4426950216293334961 ;  /* 0x3fb8aa3b7a517820 */ /* 0x000fc80000400000 */
[----:B------:R-:W1:Y:S01]  /*5d00*/  MUFU.EX2 R72, R120 ;  /* 0x0000007800487308 */ /* 0x000e620000000800 */
[----:B------:R-:W-:Y:S01]  /*5d10*/  LOP3.LUT R96, R96, 0x50, RZ, 0x3c, !PT ;  /* 0x0000005060607812 */ /* 0x000fe200078e3cff */
[--C-:B------:R-:W-:Y:S01]  /*5d20*/  FFMA R123, R123, UR8, -R0.reuse ;  /* 0x000000087b7b7c23 */ /* 0x100fe20008000800 */
[----:B0-----:R-:W-:Y:S01]  /*5d30*/  FADD R83, R66, R77 ;  /* 0x0000004d42537221 */ /* 0x001fe20000000000 */
[----:B----4-:R-:W-:Y:S04]  /*5d40*/  STS.U8 [R108+UR11+0x5200], R250 ;  /* 0x005200fa6c007988 */ /* 0x010fe8000800000b */
[----:B------:R-:W0:Y:S01]  /*5d50*/  MUFU.EX2 R73, R73 ;  /* 0x0000004900497308 */ /* 0x000e220000000800 */
[----:B-----5:R-:W-:Y:S01]  /*5d60*/  STS.U8 [R108+UR11+0x5600], R243 ;  /* 0x005600f36c007988 */ /* 0x020fe2000800000b */
[----:B------:R-:W-:Y:S01]  /*5d70*/  FMUL R78, R123, 1.4426950216293334961 ;  /* 0x3fb8aa3b7b4e7820 */ /* 0x000fe20000400000 */
[----:B------:R-:W-:-:S02]  /*5d80*/  FFMA R124, R124, UR8, -R0 ;  /* 0x000000087c7c7c23 */ /* 0x000fc40008000800 */
[----:B------:R-:W-:Y:S01]  /*5d90*/  STS.U8 [R108+UR11+0x5a00], R240 ;  /* 0x005a00f06c007988 */ /* 0x000fe2000800000b */
[----:B------:R-:W-:Y:S02]  /*5da0*/  FADD R83, R80, R83 ;  /* 0x0000005350537221 */ /* 0x000fe40000000000 */
[----:B------:R-:W3:Y:S01]  /*5db0*/  MUFU.EX2 R81, R81 ;  /* 0x0000005100517308 */ /* 0x000ee20000000800 */
[----:B------:R-:W-:Y:S04]  /*5dc0*/  STS.U8 [R108+UR11+0x5e00], R238 ;  /* 0x005e00ee6c007988 */ /* 0x000fe8000800000b */
[----:B------:R-:W-:Y:S01]  /*5dd0*/  STS.U8 [R96+UR11+0x5280], R247 ;  /* 0x005280f760007988 */ /* 0x000fe2000800000b */
[----:B------:R-:W-:-:S03]  /*5de0*/  FMUL R74, R124, 1.4426950216293334961 ;  /* 0x3fb8aa3b7c4a7820 */ /* 0x000fc60000400000 */
[----:B------:R-:W-:Y:S01]  /*5df0*/  STS.U8 [R96+UR11+0x5680], R242 ;  /* 0x005680f260007988 */ /* 0x000fe2000800000b */
[--C-:B------:R-:W-:Y:S01]  /*5e00*/  FFMA R125, R125, UR8, -R0.reuse ;  /* 0x000000087d7d7c23 */ /* 0x100fe20008000800 */
[----:B--2---:R-:W-:Y:S02]  /*5e10*/  FADD R83, R7, R83 ;  /* 0x0000005307537221 */ /* 0x004fe40000000000 */
[----:B------:R-:W-:Y:S01]  /*5e20*/  STS.U8 [R96+UR11+0x5a80], R239 ;  /* 0x005a80ef60007988 */ /* 0x000fe2000800000b */
[----:B------:R-:W2:Y:S03]  /*5e30*/  MUFU.EX2 R78, R78 ;  /* 0x0000004e004e7308 */ /* 0x000ea60000000800 */
[----:B------:R4:W-:Y:S01]  /*5e40*/  STS.U8 [R96+UR11+0x5e80], R184 ;  /* 0x005e80b860007988 */ /* 0x0009e2000800000b */
[----:B------:R-:W-:Y:S01]  /*5e50*/  FMUL R77, R125, 1.4426950216293334961 ;  /* 0x3fb8aa3b7d4d7820 */ /* 0x000fe20000400000 */
[--C-:B------:R-:W-:Y:S01]  /*5e60*/  FFMA R126, R126, UR8, -R0.reuse ;  /* 0x000000087e7e7c23 */ /* 0x100fe20008000800 */
[----:B-1----:R-:W-:Y:S01]  /*5e70*/  FADD R83, R72, R83 ;  /* 0x0000005348537221 */ /* 0x002fe20000000000 */
[----:B------:R-:W-:Y:S01]  /*5e80*/  FFMA R127, R127, UR8, -R0 ;  /* 0x000000087f7f7c23 */ /* 0x000fe20008000800 */
[----:B----4-:R-:W1:Y:S01]  /*5e90*/  S2R R96, SR_TID.X ;  /* 0x0000000000607919 */ /* 0x010e620000002100 */
[----:B------:R-:W4:Y:S01]  /*5ea0*/  MUFU.EX2 R74, R74 ;  /* 0x0000004a004a7308 */ /* 0x000f220000000800 */
[----:B------:R-:W-:Y:S01]  /*5eb0*/  FMUL R84, R126, 1.4426950216293334961 ;  /* 0x3fb8aa3b7e547820 */ /* 0x000fe20000400000 */
[----:B0-----:R-:W-:Y:S01]  /*5ec0*/  FADD R83, R73, R83 ;  /* 0x0000005349537221 */ /* 0x001fe20000000000 */
[----:B------:R-:W-:-:S05]  /*5ed0*/  FMUL R127, R127, 1.4426950216293334961 ;  /* 0x3fb8aa3b7f7f7820 */ /* 0x000fca0000400000 */
[----:B------:R-:W0:Y:S01]  /*5ee0*/  MUFU.EX2 R77, R77 ;  /* 0x0000004d004d7308 */ /* 0x000e220000000800 */
[----:B---3--:R-:W-:-:S07]  /*5ef0*/  FADD R85, R81, R83 ;  /* 0x0000005351557221 */ /* 0x008fce0000000000 */
[----:B------:R-:W3:Y:S01]  /*5f00*/  MUFU.EX2 R84, R84 ;  /* 0x0000005400547308 */ /* 0x000ee20000000800 */
[----:B--2---:R-:W-:-:S07]  /*5f10*/  FADD R85, R78, R85 ;  /* 0x000000554e557221 */ /* 0x004fce0000000000 */
[----:B------:R-:W2:Y:S01]  /*5f20*/  MUFU.EX2 R83, R127 ;  /* 0x0000007f00537308 */ /* 0x000ea20000000800 */
[----:B----4-:R-:W-:Y:S01]  /*5f30*/  FADD R85, R74, R85 ;  /* 0x000000554a557221 */ /* 0x010fe20000000000 */
[----:B------:R-:W-:-:S03]  /*5f40*/  LOP3.LUT R107, R107, 0x7f, RZ, 0xc0, !PT ;  /* 0x0000007f6b6b7812 */ /* 0x000fc600078ec0ff */
[----:B0-----:R-:W-:Y:S01]  /*5f50*/  FADD R85, R77, R85 ;  /* 0x000000554d557221 */ /* 0x001fe20000000000 */
[----:B------:R-:W-:Y:S02]  /*5f60*/  F2FP.SATFINITE.E4M3.F32.PACK_AB_MERGE_C R82, R79, R82, RZ ;  /* 0x000000524f52723e */ /* 0x000fe400048070ff */
[----:B------:R-:W-:Y:S01]  /*5f70*/  F2FP.SATFINITE.E4M3.F32.PACK_AB_MERGE_C R81, R78, R81, RZ ;  /* 0x000000514e51723e */ /* 0x000fe200048070ff */
[----:B---3--:R-:W-:Y:S01]  /*5f80*/  FADD R78, R84, R85 ;  /* 0x00000055544e7221 */ /* 0x008fe20000000000 */
[----:B------:R-:W-:Y:S02]  /*5f90*/  F2FP.SATFINITE.E4M3.F32.PACK_AB_MERGE_C R80, R7, R80, RZ ;  /* 0x000000500750723e */ /* 0x000fe400048070ff */
[----:B-1----:R-:W-:Y:S02]  /*5fa0*/  SHF.L.U32 R7, R96, 0x4, RZ ;  /* 0x0000000460077819 */ /* 0x002fe400000006ff */
[----:B------:R-:W-:Y:S02]  /*5fb0*/  LOP3.LUT R107, R107, 0x60, RZ, 0x3c, !PT ;  /* 0x000000606b6b7812 */ /* 0x000fe400078e3cff */
[----:B--2---:R-:W-:-:S02]  /*5fc0*/  F2FP.SATFINITE.E4M3.F32.PACK_AB_MERGE_C R79, R83, R84, RZ ;  /* 0x00000054534f723e */ /* 0x004fc400048070ff */
[C---:B------:R-:W-:Y:S02]  /*5fd0*/  LOP3.LUT R84, R96.reuse, 0x7f, RZ, 0xc0, !PT ;  /* 0x0000007f60547812 */ /* 0x040fe400078ec0ff */
[----:B------:R-:W-:Y:S01]  /*5fe0*/  LOP3.LUT R96, R96, 0x7f, RZ, 0xc0, !PT ;  /* 0x0000007f60607812 */ /* 0x000fe200078ec0ff */
[----:B------:R-:W-:Y:S01]  /*5ff0*/  FADD R78, R83, R78 ;  /* 0x0000004e534e7221 */ /* 0x000fe20000000000 */
[----:B------:R-:W-:Y:S01]  /*6000*/  STS.U8 [R107+UR11+0x5300], R246 ;  /* 0x005300f66b007988 */ /* 0x000fe2000800000b */
[----:B------:R-:W-:Y:S02]  /*6010*/  LOP3.LUT R83, R7, 0x70, RZ, 0xc0, !PT ;  /* 0x0000007007537812 */ /* 0x000fe400078ec0ff */
[----:B------:R-:W-:Y:S01]  /*6020*/  LOP3.LUT R96, R96, 0x70, RZ, 0x3c, !PT ;  /* 0x0000007060607812 */ /* 0x000fe200078e3cff */
[----:B------:R-:W-:Y:S01]  /*6030*/  STS.U8 [R107+UR11+0x5700], R241 ;  /* 0x005700f16b007988 */ /* 0x000fe2000800000b */
[----:B------:R-:W-:Y:S01]  /*6040*/  FFMA R130, R130, UR8, -R0 ;  /* 0x0000000882827c23 */ /* 0x000fe20008000800 */
[----:B------:R-:W-:-:S02]  /*6050*/  F2FP.SATFINITE.E4M3.F32.PACK_AB_MERGE_C R6, R99, R100, R6 ;  /* 0x000000646306723e */ /* 0x000fc40004807006 */
[----:B------:R0:W-:Y:S01]  /*6060*/  STS.U8 [R107+UR11+0x5b00], R4 ;  /* 0x005b00046b007988 */ /* 0x0001e2000800000b */
[----:B------:R-:W-:Y:S02]  /*6070*/  F2FP.SATFINITE.E4M3.F32.PACK_AB_MERGE_C R7, R97, R98, R251 ;  /* 0x000000626107723e */ /* 0x000fe400048070fb */
[----:B------:R-:W-:Y:S01]  /*6080*/  LEA R83, R84, R83, 0x7 ;  /* 0x0000005354537211 */ /* 0x000fe200078e38ff */
[----:B------:R1:W-:Y:S01]  /*6090*/  STS.U8 [R107+UR11+0x5f00], R5 ;  /* 0x005f00056b007988 */ /* 0x0003e2000800000b */
[----:B------:R-:W-:-:S03]  /*60a0*/  FFMA R131, R131, UR8, -R0 ;  /* 0x0000000883837c23 */ /* 0x000fc60008000800 */
[----:B------:R-:W-:Y:S01]  /*60b0*/  STS.U8 [R96+UR11+0x5380], R8 ;  /* 0x0053800860007988 */ /* 0x000fe2000800000b */
[----:B0-----:R-:W-:-:S03]  /*60c0*/  F2FP.SATFINITE.E4M3.F32.PACK_AB_MERGE_C R4, R101, R102, R103 ;  /* 0x000000666504723e */ /* 0x001fc60004807067 */
[----:B------:R-:W-:Y:S01]  /*60d0*/  STS.U8 [R96+UR11+0x5780], R16 ;  /* 0x0057801060007988 */ /* 0x000fe2000800000b */
[----:B-1----:R-:W-:-:S03]  /*60e0*/  F2FP.SATFINITE.E4M3.F32.PACK_AB_MERGE_C R5, R104, R105, R106 ;  /* 0x000000696805723e */ /* 0x002fc6000480706a */
[----:B------:R-:W-:Y:S01]  /*60f0*/  STS.U8 [R96+UR11+0x5b80], R37 ;  /* 0x005b802560007988 */ /* 0x000fe2000800000b */
[----:B------:R-:W-:-:S03]  /*6100*/  FFMA R129, R129, UR8, -R0 ;  /* 0x0000000881817c23 */ /* 0x000fc60008000800 */
[----:B------:R0:W-:Y:S01]  /*6110*/  STS.U8 [R96+UR11+0x5f80], R44 ;  /* 0x005f802c60007988 */ /* 0x0001e2000800000b */
[----:B------:R-:W-:Y:S01]  /*6120*/  FFMA R128, R128, UR8, -R0 ;  /* 0x0000000880807c23 */ /* 0x000fe20008000800 */
[----:B------:R-:W-:Y:S02]  /*6130*/  FMUL R131, R131, 1.4426950216293334961 ;  /* 0x3fb8aa3b83837820 */ /* 0x000fe40000400000 */
[----:B------:R1:W-:Y:S01]  /*6140*/  STS.128 [R83+UR11], R4 ;  /* 0x0000000453007988 */ /* 0x0003e20008000c0b */
[----:B0-----:R-:W-:Y:S01]  /*6150*/  FMUL R44, R130, 1.4426950216293334961 ;  /* 0x3fb8aa3b822c7820 */ /* 0x001fe20000400000 */
[----:B------:R-:W-:Y:S01]  /*6160*/  FMUL R128, R128, 1.4426950216293334961 ;  /* 0x3fb8aa3b80807820 */ /* 0x000fe20000400000 */
[----:B------:R-:W-:Y:S02]  /*6170*/  F2FP.SATFINITE.E4M3.F32.PACK_AB_MERGE_C R17, R94, R95, R17 ;  /* 0x0000005f5e11723e */ /* 0x000fe40004807011 */
[----:B------:R-:W-:Y:S02]  /*6180*/  F2FP.SATFINITE.E4M3.F32.PACK_AB_MERGE_C R16, R92, R93, R252 ;  /* 0x0000005d5c10723e */ /* 0x000fe400048070fc */
[----:B------:R-:W-:Y:S01]  /*6190*/  MUFU.EX2 R44, R44 ;  /* 0x0000002c002c7308 */ /* 0x000fe20000000800 */
[----:B-1----:R-:W-:-:S02]  /*61a0*/  F2FP.SATFINITE.E4M3.F32.PACK_AB_MERGE_C R6, R12, R11, R13 ;  /* 0x0000000b0c06723e */ /* 0x002fc4000480700d */
[----:B------:R-:W-:Y:S01]  /*61b0*/  F2FP.SATFINITE.E4M3.F32.PACK_AB_MERGE_C R13, R39, R38, R62 ;  /* 0x00000026270d723e */ /* 0x000fe2000480703e */
[----:B------:R-:W-:Y:S01]  /*61c0*/  FMUL R62, R129, 1.4426950216293334961 ;  /* 0x3fb8aa3b813e7820 */ /* 0x000fe20000400000 */
[----:B------:R-:W-:Y:S02]  /*61d0*/  F2FP.SATFINITE.E4M3.F32.PACK_AB_MERGE_C R12, R36, R34, R61 ;  /* 0x00000022240c723e */ /* 0x000fe4000480703d */
[----:B------:R-:W-:Y:S01]  /*61e0*/  F2FP.SATFINITE.E4M3.F32.PACK_AB_MERGE_C R5, R10, R9, R20 ;  /* 0x000000090a05723e */ /* 0x000fe20004807014 */
[----:B------:R-:W0:Y:S01]  /*61f0*/  MUFU.EX2 R61, R131 ;  /* 0x00000083003d7308 */ /* 0x000e220000000800 */
[----:B------:R-:W-:Y:S02]  /*6200*/  F2FP.SATFINITE.E4M3.F32.PACK_AB_MERGE_C R18, R90, R91, R18 ;  /* 0x0000005b5a12723e */ /* 0x000fe40004807012 */
[----:B------:R-:W-:Y:S02]  /*6210*/  F2FP.SATFINITE.E4M3.F32.PACK_AB_MERGE_C R19, R88, R89, R19 ;  /* 0x000000595813723e */ /* 0x000fe40004807013 */
[----:B------:R-:W-:-:S02]  /*6220*/  F2FP.SATFINITE.E4M3.F32.PACK_AB_MERGE_C R7, R21, R15, R29 ;  /* 0x0000000f1507723e */ /* 0x000fc4000480701d */
[----:B------:R-:W-:Y:S02]  /*6230*/  LOP3.LUT R20, R83, 0x10, RZ, 0x3c, !PT ;  /* 0x0000001053147812 */ /* 0x000fe400078e3cff */
[----:B------:R-:W-:Y:S02]  /*6240*/  F2FP.SATFINITE.E4M3.F32.PACK_AB_MERGE_C R4, R86, R87, R14 ;  /* 0x000000575604723e */ /* 0x000fe4000480700e */
[----:B------:R-:W-:Y:S02]  /*6250*/  F2FP.SATFINITE.E4M3.F32.PACK_AB_MERGE_C R8, R23, R22, R25 ;  /* 0x000000161708723e */ /* 0x000fe40004807019 */
[----:B------:R-:W-:Y:S01]  /*6260*/  LOP3.LUT R21, R83, 0x20, RZ, 0x3c, !PT ;  /* 0x0000002053157812 */ /* 0x000fe200078e3cff */
[----:B------:R-:W-:Y:S01]  /*6270*/  MUFU.EX2 R85, R128 ;  /* 0x0000008000557308 */ /* 0x000fe20000000800 */
[----:B------:R-:W-:Y:S02]  /*6280*/  F2FP.SATFINITE.E4M3.F32.PACK_AB_MERGE_C R9, R26, R24, R27 ;  /* 0x000000181a09723e */ /* 0x000fe4000480701b */
[----:B------:R-:W-:-:S02]  /*6290*/  F2FP.SATFINITE.E4M3.F32.PACK_AB_MERGE_C R10, R30, R28, R35 ;  /* 0x0000001c1e0a723e */ /* 0x000fc40004807023 */
[----:B------:R-:W-:Y:S02]  /*62a0*/  F2FP.SATFINITE.E4M3.F32.PACK_AB_MERGE_C R11, R32, R31, R33 ;  /* 0x0000001f200b723e */ /* 0x000fe40004807021 */
[----:B------:R-:W-:Y:S01]  /*62b0*/  LOP3.LUT R22, R83, 0x30, RZ, 0x3c, !PT ;  /* 0x0000003053167812 */ /* 0x000fe200078e3cff */
[----:B------:R-:W1:Y:S01]  /*62c0*/  MUFU.EX2 R62, R62 ;  /* 0x0000003e003e7308 */ /* 0x000e620000000800 */
[----:B------:R-:W-:Y:S04]  /*62d0*/  STS.128 [R20+UR11], R16 ;  /* 0x0000001014007988 */ /* 0x000fe80008000c0b */
[----:B------:R-:W-:Y:S04]  /*62e0*/  STS.128 [R21+UR11], R4 ;  /* 0x0000000415007988 */ /* 0x000fe80008000c0b */
[----:B------:R2:W-:Y:S01]  /*62f0*/  STS.128 [R22+UR11], R8 ;  /* 0x0000000816007988 */ /* 0x0005e20008000c0b */
[----:B------:R-:W-:-:S02]  /*6300*/  F2FP.SATFINITE.E4M3.F32.PACK_AB_MERGE_C R36, R46, R45, R65 ;  /* 0x0000002d2e24723e */ /* 0x000fc40004807041 */
[----:B------:R-:W-:Y:S02]  /*6310*/  F2FP.SATFINITE.E4M3.F32.PACK_AB_MERGE_C R14, R41, R40, R64 ;  /* 0x00000028290e723e */ /* 0x000fe40004807040 */
[----:B------:R-:W-:Y:S02]  /*6320*/  F2FP.SATFINITE.E4M3.F32.PACK_AB_MERGE_C R15, R43, R42, R67 ;  /* 0x0000002a2b0f723e */ /* 0x000fe40004807043 */
[----:B------:R-:W-:Y:S01]  /*6330*/  LOP3.LUT R23, R83, 0x40, RZ, 0x3c, !PT ;  /* 0x0000004053177812 */ /* 0x000fe200078e3cff */
[----:B--2---:R-:W-:-:S04]  /*6340*/  FADD R8, -R0, -INF ;  /* 0xff80000000087421 */ /* 0x004fc80000000100 */
[----:B------:R-:W-:Y:S01]  /*6350*/  FMUL R45, R8, 1.4426950216293334961 ;  /* 0x3fb8aa3b082d7820 */ /* 0x000fe20000400000 */
[----:B0-----:R-:W-:Y:S02]  /*6360*/  F2FP.SATFINITE.E4M3.F32.PACK_AB_MERGE_C R7, R61, R44, RZ ;  /* 0x0000002c3d07723e */ /* 0x001fe400048070ff */
[----:B------:R-:W-:Y:S02]  /*6370*/  F2FP.SATFINITE.E4M3.F32.PACK_AB_MERGE_C R37, R48, R47, R69 ;  /* 0x0000002f3025723e */ /* 0x000fe40004807045 */
[----:B------:R-:W-:Y:S01]  /*6380*/  F2FP.SATFINITE.E4M3.F32.PACK_AB_MERGE_C R38, R50, R49, R68 ;  /* 0x000000313226723e */ /* 0x000fe20004807044 */
[----:B------:R-:W0:Y:S01]  /*6390*/  MUFU.EX2 R45, R45 ;  /* 0x0000002d002d7308 */ /* 0x000e220000000800 */
[----:B------:R-:W-:Y:S02]  /*63a0*/  F2FP.SATFINITE.E4M3.F32.PACK_AB_MERGE_C R39, R54, R53, R70 ;  /* 0x000000353627723e */ /* 0x000fe40004807046 */
[----:B------:R-:W-:Y:S02]  /*63b0*/  LOP3.LUT R46, R83, 0x50, RZ, 0x3c, !PT ;  /* 0x00000050532e7812 */ /* 0x000fe400078e3cff */
[----:B------:R-:W-:-:S02]  /*63c0*/  F2FP.SATFINITE.E4M3.F32.PACK_AB_MERGE_C R41, R52, R51, R75 ;  /* 0x000000333429723e */ /* 0x000fc4000480704b */
[----:B------:R-:W-:Y:S02]  /*63d0*/  F2FP.SATFINITE.E4M3.F32.PACK_AB_MERGE_C R40, R58, R56, R71 ;  /* 0x000000383a28723e */ /* 0x000fe40004807047 */
[----:B------:R-:W-:Y:S02]  /*63e0*/  F2FP.SATFINITE.E4M3.F32.PACK_AB_MERGE_C R42, R57, R55, R76 ;  /* 0x00000037392a723e */ /* 0x000fe4000480704c */
[----:B------:R-:W-:Y:S02]  /*63f0*/  F2FP.SATFINITE.E4M3.F32.PACK_AB_MERGE_C R43, R60, R59, R82 ;  /* 0x0000003b3c2b723e */ /* 0x000fe40004807052 */
[----:B------:R-:W-:Y:S02]  /*6400*/  LOP3.LUT R48, R83, 0x60, RZ, 0x3c, !PT ;  /* 0x0000006053307812 */ /* 0x000fe400078e3cff */
[----:B------:R-:W-:Y:S02]  /*6410*/  F2FP.SATFINITE.E4M3.F32.PACK_AB_MERGE_C R5, R73, R72, R81 ;  /* 0x000000484905723e */ /* 0x000fe40004807051 */
[----:B------:R-:W-:-:S02]  /*6420*/  F2FP.SATFINITE.E4M3.F32.PACK_AB_MERGE_C R4, R66, R63, R80 ;  /* 0x0000003f4204723e */ /* 0x000fc40004807050 */
[----:B------:R-:W-:Y:S02]  /*6430*/  F2FP.SATFINITE.E4M3.F32.PACK_AB_MERGE_C R6, R77, R74, R79 ;  /* 0x0000004a4d06723e */ /* 0x000fe4000480704f */
[----:B-1----:R-:W-:Y:S02]  /*6440*/  F2FP.SATFINITE.E4M3.F32.PACK_AB_MERGE_C R7, R62, R85, R7 ;  /* 0x000000553e07723e */ /* 0x002fe40004807007 */
[----:B------:R-:W-:Y:S01]  /*6450*/  LOP3.LUT R83, R83, 0x70, RZ, 0x3c, !PT ;  /* 0x0000007053537812 */ /* 0x000fe200078e3cff */
[----:B------:R-:W-:Y:S04]  /*6460*/  STS.128 [R23+UR11], R12 ;  /* 0x0000000c17007988 */ /* 0x000fe80008000c0b */
[----:B------:R-:W-:Y:S01]  /*6470*/  STS.128 [R46+UR11], R36 ;  /* 0x000000242e007988 */ /* 0x000fe20008000c0b */
[----:B------:R-:W-:-:S03]  /*6480*/  UIADD3 UR14, UPT, UPT, UR16, -0x80, URZ ;  /* 0xffffff80100e7890 */ /* 0x000fc6000fffe0ff */
[----:B------:R-:W-:Y:S04]  /*6490*/  STS.128 [R48+UR11], R40 ;  /* 0x0000002830007988 */ /* 0x000fe80008000c0b */
[----:B------:R1:W-:Y:S01]  /*64a0*/  STS.128 [R83+UR11], R4 ;  /* 0x0000000453007988 */ /* 0x0003e20008000c0b */
[----:B------:R-:W-:Y:S01]  /*64b0*/  FADD R47, R85, R78 ;  /* 0x0000004e552f7221 */ /* 0x000fe20000000000 */
[----:B-1----:R-:W1:Y:S01]  /*64c0*/  LDTM.x32 R4, tmem[UR12] ;  /* 0x0000000c000479ee */ /* 0x002e6200082c0000 */
[----:B------:R-:W-:Y:S01]  /*64d0*/  NOP ;  /* 0x0000000000007918 */ /* 0x000fe20000000000 */
[----:B0-----:R-:W-:Y:S05]  /*64e0*/  @!P2 BRA `(.L_x_9) ;  /* 0x000000000084a947 */ /* 0x001fea0003800000 */
[C---:B-1----:R-:W-:Y:S01]  /*64f0*/  FMUL R4, R45.reuse, R4 ;  /* 0x000000042d047220 */ /* 0x042fe20000400000 */
[C---:B------:R-:W-:Y:S01]  /*6500*/  FMUL R5, R45.reuse, R5 ;  /* 0x000000052d057220 */ /* 0x040fe20000400000 */
        /* <DEDUP_REMOVED lines=29> */
[----:B------:R-:W-:-:S04]  /*66e0*/  FMUL R35, R45, R35 ;  /* 0x000000232d237220 */ /* 0x000fc80000400000 */
[----:B------:R0:W-:Y:S03]  /*66f0*/  STTM.x32 tmem[UR12], R4 ;  /* 0x00000004000079ed */ /* 0x0001e600082c000c */
.L_x_9:
[----:B-1----:R-:W1:Y:S02]  /*6700*/  FENCE.VIEW.ASYNC.T ;  /* 0x00000000000073c6 */ /* 0x002e640000000200 */
[----:B-1----:R-:W-:Y:S01]  /*6710*/  BAR.SYNC.DEFER_BLOCKING 0x0 ;  /* 0x0000000000007b1d */ /* 0x002fe20000010000 */
[----:B------:R-:W-:Y:S01]  /*6720*/  FADD R47, R62, R47 ;  /* 0x0000002f3e2f7221 */ /* 0x000fe20000000000 */
[----:B------:R-:W-:-:S03]  /*6730*/  UISETP.GE.AND UP1, UPT, UR14, 0x1, UPT ;  /* 0x000000010e00788c */ /* 0x000fc6000bf26270 */
[----:B------:R-:W-:-:S04]  /*6740*/  FADD R44, R44, R47 ;  /* 0x0000002f2c2c7221 */ /* 0x000fc80000000000 */
[----:B------:R-:W-:-:S04]  /*6750*/  FADD R44, R61, R44 ;  /* 0x0000002c3d2c7221 */ /* 0x000fc80000000000 */
[----:B------:R-:W-:Y:S01]  /*6760*/  FADD R44, R45, R44 ;  /* 0x0000002c2d2c7221 */ /* 0x000fe20000000000 */
[----:B------:R1:W-:Y:S06]  /*6770*/  MEMBAR.ALL.CTA ;  /* 0x0000000000007992 */ /* 0x0003ec0000008000 */
[----:B-1----:R-:W1:Y:S02]  /*6780*/  FENCE.VIEW.ASYNC.S ;  /* 0x00000000000073c6 */ /* 0x002e640000000000 */
[----:B-1----:R-:W-:Y:S06]  /*6790*/  BAR.SYNC.DEFER_BLOCKING 0x0 ;  /* 0x0000000000007b1d */ /* 0x002fec0000010000 */
[----:B------:R-:W-:Y:S05]  /*67a0*/  @!P3 BRA `(.L_x_10) ;  /* 0x000000000084b947 */ /* 0x000fea0003800000 */
[----:B------:R-:W-:Y:S02]  /*67b0*/  UIADD3 UR4, UPT, UPT, UR11, 0x5000, URZ ;  /* 0x000050000b047890 */ /* 0x000fe4000fffe0ff */
[----:B------:R-:W-:Y:S02]  /*67c0*/  USHF.R.U32.HI UR8, URZ, 0x4, UR11 ;  /* 0x00000004ff087899 */ /* 0x000fe4000801160b */
[----:B------:R-:W-:Y:S02]  /*67d0*/  USHF.R.U32.HI UR4, URZ, 0x4, UR4 ;  /* 0x00000004ff047899 */ /* 0x000fe40008011604 */
[----:B------:R-:W-:Y:S02]  /*67e0*/  USGXT.U32 UR8, UR8, 0xe ;  /* 0x0000000e0808789a */ /* 0x000fe40008000000 */
[----:B------:R-:W-:Y:S02]  /*67f0*/  USGXT.U32 UR16, UR4, 0xe ;  /* 0x0000000e0410789a */ /* 0x000fe40008000000 */
[----:B------:R-:W-:-:S02]  /*6800*/  UIADD3 UR34, UP2, UPT, UR8, 0x2, URZ ;  /* 0x0000000208227890 */ /* 0x000fc4000ff5e0ff */
[----:B------:R-:W-:Y:S01]  /*6810*/  UIADD3 UR36, UP3, UPT, UR16, 0x2, URZ ;  /* 0x0000000210247890 */ /* 0x000fe2000ff7e0ff */
[----:B------:R-:W-:Y:S01]  /*6820*/  UMOV UR4, URZ ;  /* 0x000000ff00047c82 */ /* 0x000fe20008000000 */
[----:B------:R-:W-:Y:S01]  /*6830*/  UMOV UR38, 0x0 ;  /* 0x0000000000267882 */ /* 0x000fe20000000000 */
[----:B------:R-:W-:Y:S02]  /*6840*/  UIADD3.X UR35, UPT, UPT, UR4, 0x40004040, URZ, UP2, !UPT ;  /* 0x4000404004237890 */ /* 0x000fe400097fe4ff */
[----:B------:R-:W-:Y:S02]  /*6850*/  UIADD3.X UR37, UPT, UPT, UR4, 0x40004040, URZ, UP3, !UPT ;  /* 0x4000404004257890 */ /* 0x000fe40009ffe4ff */
[----:B------:R-:W-:Y:S02]  /*6860*/  UIADD3.64 UR20, UPT, UPT, UR34, 0x2, URZ ;  /* 0x0000000222147897 */ /* 0x000fe4000fffe0ff */
[----:B------:R-:W-:Y:S02]  /*6870*/  UIADD3.64 UR26, UPT, UPT, UR36, 0x2, URZ ;  /* 0x00000002241a7897 */ /* 0x000fe4000fffe0ff */
[----:B------:R-:W-:-:S02]  /*6880*/  UIADD3.64 UR28, UPT, UPT, UR34, 0x4, URZ ;  /* 0x00000004221c7897 */ /* 0x000fc4000fffe0ff */
[----:B------:R-:W-:Y:S01]  /*6890*/  UIADD3.64 UR32, UPT, UPT, UR36, 0x4, URZ ;  /* 0x0000000424207897 */ /* 0x000fe2000fffe0ff */
[----:B------:R-:W-:Y:S01]  /*68a0*/  UMOV UR39, 0x8080010 ;  /* 0x0808001000277882 */ /* 0x000fe20000000000 */
[----:B------:R-:W-:Y:S01]  /*68b0*/  UMOV UR9, 0x40004040 ;  /* 0x4000404000097882 */ /* 0x000fe20000000000 */
[----:B------:R-:W-:Y:S01]  /*68c0*/  UMOV UR17, 0x40004040 ;  /* 0x4000404000117882 */ /* 0x000fe20000000000 */
[----:B------:R-:W-:Y:S01]  /*68d0*/  UMOV UR40, 0x0 ;  /* 0x0000000000287882 */ /* 0x000fe20000000000 */
[----:B------:R-:W-:Y:S01]  /*68e0*/  UMOV UR41, 0x8080010 ;  /* 0x0808001000297882 */ /* 0x000fe20000000000 */
[----:B------:R-:W-:Y:S01]  /*68f0*/  UMOV UR42, 0x0 ;  /* 0x00000000002a7882 */ /* 0x000fe20000000000 */
[----:B------:R-:W-:Y:S01]  /*6900*/  UMOV UR43, 0x8080010 ;  /* 0x08080010002b7882 */ /* 0x000fe20000000000 */
[----:B------:R-:W-:Y:S01]  /*6910*/  UMOV UR4, UR13 ;  /* 0x0000000d00047c82 */ /* 0x000fe20008000000 */
[----:B------:R-:W-:Y:S01]  /*6920*/  UMOV UR5, URZ ;  /* 0x000000ff00057c82 */ /* 0x000fe20008000000 */
[----:B------:R1:W-:Y:S01]  /*6930*/  UTCQMMA gdesc[UR8], gdesc[UR16], tmem[UR7], tmem[UR38], idesc[UR39], UPT ;  /* 0x00ff2610080075ea */ /* 0x0003e2000b800307 */
[----:B------:R-:W-:Y:S01]  /*6940*/  UMOV UR44, 0x0 ;  /* 0x00000000002c7882 */ /* 0x000fe20000000000 */
[----:B------:R-:W-:Y:S01]  /*6950*/  UMOV UR45, 0x8080010 ;  /* 0x08080010002d7882 */ /* 0x000fe20000000000 */
[----:B------:R1:W-:Y:S01]  /*6960*/  UTCQMMA gdesc[UR34], gdesc[UR36], tmem[UR7], tmem[UR40], idesc[UR41], UPT ;  /* 0x00ff2824220075ea */ /* 0x0003e2000b800307 */
[----:B------:R-:W-:Y:S01]  /*6970*/  UMOV UR4, UR4 ;  /* 0x0000000400047c82 */ /* 0x000fe20008000000 */
[----:B------:R1:W-:Y:S01]  /*6980*/  UTCQMMA gdesc[UR20], gdesc[UR26], tmem[UR7], tmem[UR42], idesc[UR43], UPT ;  /* 0x00ff2a1a140075ea */ /* 0x0003e2000b800307 */
[----:B------:R1:W-:Y:S01]  /*6990*/  UTCQMMA gdesc[UR28], gdesc[UR32], tmem[UR7], tmem[UR44], idesc[UR45], UPT ;  /* 0x00ff2c201c0075ea */ /* 0x0003e2000b800307 */
[----:B------:R1:W-:Y:S01]  /*69a0*/  UTCBAR [UR4], URZ ;  /* 0x000000ff040073e9 */ /* 0x0003e200080000ff */
[----:B------:R-:W-:Y:S01]  /*69b0*/  NOP ;  /* 0x0000000000007918 */ /* 0x000fe20000000000 */
.L_x_10:
[----:B0-----:R-:W-:Y:S01]  /*69c0*/  FSEL R4, R44, 1, P2 ;  /* 0x3f8000002c047808 */ /* 0x001fe20001000000 */
[----:B-1----:R-:W-:Y:S01]  /*69d0*/  UMOV UR4, URZ ;  /* 0x000000ff00047c82 */ /* 0x002fe20008000000 */
[----:B------:R-:W-:-:S03]  /*69e0*/  FSEL R0, R0, -INF , P2 ;  /* 0xff80000000007808 */ /* 0x000fc60001000000 */
[----:B------:R0:W-:Y:S01]  /*69f0*/  STL [R1+0x48], R4 ;  /* 0x0000480401007387 */ /* 0x0001e20000100800 */
[----:B------:R-:W-:Y:S05]  /*6a00*/  BRA.U !UP1, `(.L_x_11) ;  /* 0x0000004d09347547 */ /* 0x000fea000b800000 */
[----:B0-----:R-:W-:Y:S01]  /*6a10*/  SHF.L.U32 R4, R185, 0x7, RZ ;  /* 0x00000007b9047819 */ /* 0x001fe200000006ff */
[----:B------:R-:W-:Y:S01]  /*6a20*/  USHF.R.U32.HI UR15, URZ, 0x4, UR6 ;  /* 0x00000004ff0f7899 */ /* 0x000fe20008011606 */
[----:B------:R-:W-:Y:S01]  /*6a30*/  HFMA2 R22, -RZ, RZ, 0, 0 ;  /* 0x00000000ff167431 */ /* 0x000fe200000001ff */
[----:B------:R-:W-:Y:S01]  /*6a40*/  UIADD3 UR6, UPT, UPT, UR11, 0x7000, URZ ;  /* 0x000070000b067890 */ /* 0x000fe2000fffe0ff */
[----:B------:R-:W-:Y:S01]  /*6a50*/  MOV R185, R0 ;  /* 0x0000000000b97202 */ /* 0x000fe20000000f00 */
[----:B------:R0:W-:Y:S01]  /*6a60*/  STL [R1+0x4c], R4 ;  /* 0x00004c0401007387 */ /* 0x0001e20000100800 */
[----:B------:R-:W-:Y:S01]  /*6a70*/  USHF.R.U32.HI UR29, URZ, 0x4, UR11 ;  /* 0x00000004ff1d7899 */ /* 0x000fe2000801160b */
[----:B------:R-:W-:Y:S01]  /*6a80*/  MOV R184, R4 ;  /* 0x0000000400b87202 */ /* 0x000fe20000000f00 */
[----:B------:R-:W-:Y:S02]  /*6a90*/  USHF.R.U32.HI UR6, URZ, 0x4, UR6 ;  /* 0x00000004ff067899 */ /* 0x000fe40008011606 */
[----:B------:R-:W-:-:S02]  /*6aa0*/  USGXT.U32 UR29, UR29, 0xe ;  /* 0x0000000e1d1d789a */ /* 0x000fc40008000000 */
[----:B------:R-:W-:Y:S02]  /*6ab0*/  USGXT.U32 UR24, UR6, 0xe ;  /* 0x0000000e0618789a */ /* 0x000fe40008000000 */
[----:B------:R-:W-:Y:S02]  /*6ac0*/  UIADD3 UR34, UP3, UPT, UR29, 0x2, URZ ;  /* 0x000000021d227890 */ /* 0x000fe4000ff7e0ff */
[----:B------:R-:W-:Y:S02]  /*6ad0*/  UIADD3 UR32, UP2, UPT, UR24, 0x2, URZ ;  /* 0x0000000218207890 */ /* 0x000fe4000ff5e0ff */
[----:B------:R-:W-:Y:S02]  /*6ae0*/  UIADD3 UR8, UPT, UPT, UR11, 0x4000, URZ ;  /* 0x000040000b087890 */ /* 0x000fe4000fffe0ff */
[----:B------:R-:W-:Y:S01]  /*6af0*/  USHF.L.U32 UR25, UR25, 0x7, URZ ;  /* 0x0000000719197899 */ /* 0x000fe200080006ff */
[----:B------:R-:W-:Y:S01]  /*6b00*/  UMOV UR5, URZ ;  /* 0x000000ff00057c82 */ /* 0x000fe20008000000 */
[----:B------:R-:W-:Y:S01]  /*6b10*/  UMOV UR4, URZ ;  /* 0x000000ff00047c82 */ /* 0x000fe20008000000 */
[----:B------:R-:W-:-:S02]  /*6b20*/  UIADD3.X UR35, UPT, UPT, UR5, 0x40004040, URZ, UP3, !UPT ;  /* 0x4000404005237890 */ /* 0x000fc40009ffe4ff */
[----:B------:R-:W-:Y:S02]  /*6b30*/  UIADD3.X UR33, UPT, UPT, UR4, 0x40004040, URZ, UP2, !UPT ;  /* 0x4000404004217890 */ /* 0x000fe400097fe4ff */
[----:B------:R-:W-:Y:S02]  /*6b40*/  USHF.R.U32.HI UR8, URZ, 0x4, UR8 ;  /* 0x00000004ff087899 */ /* 0x000fe40008011608 */
[----:B------:R-:W-:Y:S02]  /*6b50*/  UIADD3 UR36, UP3, UPT, UR34, 0x2, URZ ;  /* 0x0000000222247890 */ /* 0x000fe4000ff7e0ff */
[----:B------:R-:W-:Y:S02]  /*6b60*/  UIADD3 UR38, UP2, UPT, UR34, 0x4, URZ ;  /* 0x0000000422267890 */ /* 0x000fe4000ff5e0ff */
[----:B------:R-:W-:Y:S01]  /*6b70*/  UISETP.NE.U32.AND UP1, UPT, UR18, URZ, UPT ;  /* 0x000000ff1200728c */ /* 0x000fe2000bf25070 */
[----:B------:R-:W1:Y:S01]  /*6b80*/  LDCU UR31, c[0x0][0x3a8] ;  /* 0x00007500ff1f77ac */ /* 0x000e620008000800 */
[----:B------:R-:W-:-:S02]  /*6b90*/  USGXT.U32 UR15, UR15, 0xe ;  /* 0x0000000e0f0f789a */ /* 0x000fc40008000000 */
[----:B------:R-:W-:Y:S02]  /*6ba0*/  USGXT.U32 UR28, UR8, 0xe ;  /* 0x0000000e081c789a */ /* 0x000fe40008000000 */
[----:B------:R-:W-:Y:S02]  /*6bb0*/  UIADD3.X UR37, UPT, UPT, UR35, URZ, URZ, UP3, !UPT ;  /* 0x000000ff23257290 */ /* 0x000fe40009ffe4ff */
[----:B------:R-:W-:Y:S02]  /*6bc0*/  UIADD3.X UR39, UPT, UPT, UR35, URZ, URZ, UP2, !UPT ;  /* 0x000000ff23277290 */ /* 0x000fe400097fe4ff */
[----:B------:R-:W-:Y:S02]  /*6bd0*/  UIADD3.64 UR40, UPT, UPT, UR32, 0x2, URZ ;  /* 0x0000000220287897 */ /* 0x000fe4000fffe0ff */
[----:B------:R-:W-:Y:S01]  /*6be0*/  UIADD3.64 UR42, UPT, UPT, UR32, 0x4, URZ ;  /* 0x00000004202a7897 */ /* 0x000fe2000fffe0ff */
[----:B------:R-:W-:Y:S01]  /*6bf0*/  UMOV UR26, 0x1 ;  /* 0x00000001001a7882 */ /* 0x000fe20000000000 */
[----:B------:R-:W-:Y:S01]  /*6c00*/  UMOV UR6, URZ ;  /* 0x000000ff00067c82 */ /* 0x000fe20008000000 */
[----:B0-----:R-:W-:-:S09]  /*6c10*/  UMOV UR27, UR25 ;  /* 0x00000019001b7c82 */ /* 0x001fd20008000000 */
.L_x_16:
[----:B--2---:R-:W2:Y:S04]  /*6c20*/  LDL.64 R8, [R1+0x40] ;  /* 0x0000400001087983 */ /* 0x004ea80000100a00 */
[----:B------:R-:W3:Y:S04]  /*6c30*/  LDL.64 R10, [R1+0x30] ;  /* 0x00003000010a7983 */ /* 0x000ee80000100a00 */
[----:B------:R-:W4:Y:S04]  /*6c40*/  LDL.64 R12, [R1+0x20] ;  /* 0x00002000010c7983 */ /* 0x000f280000100a00 */
[----:B------:R-:W5:Y:S04]  /*6c50*/  LDL.64 R14, [R1+0x10] ;  /* 0x00001000010e7983 */ /* 0x000f680000100a00 */
[----:B------:R-:W5:Y:S01]  /*6c60*/  LDL.64 R16, [R1] ;  /* 0x0000000001107983 */ /* 0x000f620000100a00 */
[----:B------:R-:W-:-:S03]  /*6c70*/  SHF.R.S32.HI R43, RZ, 0x1f, R184 ;  /* 0x0000001fff2b7819 */ /* 0x000fc600000114b8 */
[----:B------:R-:W5:Y:S04]  /*6c80*/  LDL.64 R50, [R1+0x38] ;  /* 0x0000380001327983 */ /* 0x000f680000100a00 */
[----:B------:R-:W5:Y:S04]  /*6c90*/  LDL.64 R48, [R1+0x28] ;  /* 0x0000280001307983 */ /* 0x000f680000100a00 */
[----:B------:R-:W5:Y:S04]  /*6ca0*/  LDL.64 R46, [R1+0x18] ;  /* 0x00001800012e7983 */ /* 0x000f680000100a00 */
[----:B------:R-:W5:Y:S01]  /*6cb0*/  LDL.64 R44, [R1+0x8] ;  /* 0x00000800012c7983 */ /* 0x000f620000100a00 */
[----:B--2---:R-:W-:-:S04]  /*6cc0*/  IADD3 R4, P2, PT, R184, R8, RZ ;  /* 0x00000008b8047210 */ /* 0x004fc80007f5e0ff */
[C---:B------:R-:W-:Y:S02]  /*6cd0*/  IADD3.X R5, PT, PT, R43.reuse, R9, RZ, P2, !PT ;  /* 0x000000092b057210 */ /* 0x040fe400017fe4ff */
[C---:B---3--:R-:W-:Y:S02]  /*6ce0*/  IADD3 R6, P3, PT, R184.reuse, R10, RZ ;  /* 0x0000000ab8067210 */ /* 0x048fe40007f7e0ff */
[C---:B----4-:R-:W-:Y:S01]  /*6cf0*/  IADD3 R8, P2, PT, R184.reuse, R12, RZ ;  /* 0x0000000cb8087210 */ /* 0x050fe20007f5e0ff */
[----:B------:R0:W2:Y:S01]  /*6d00*/  LDG.E.U8 R0, desc[UR22][R4.64] ;  /* 0x0000001604007981 */ /* 0x0000a2000c1e1100 */
[C---:B------:R-:W-:Y:S02]  /*6d10*/  IADD3.X R7, PT, PT, R43.reuse, R11, RZ, P3, !PT ;  /* 0x0000000b2b077210 */ /* 0x040fe40001ffe4ff */
[----:B------:R-:W-:Y:S02]  /*6d20*/  IADD3.X R9, PT, PT, R43, R13, RZ, P2, !PT ;  /* 0x0000000d2b097210 */ /* 0x000fe400017fe4ff */
[C---:B-----5:R-:W-:Y:S01]  /*6d30*/  IADD3 R10, P3, PT, R184.reuse, R14, RZ ;  /* 0x0000000eb80a7210 */ /* 0x060fe20007f7e0ff */
[----:B------:R3:W4:Y:S01]  /*6d40*/  LDG.E.U8 R24, desc[UR22][R6.64] ;  /* 0x0000001606187981 */ /* 0x000722000c1e1100 */
[----:B------:R-:W-:-:S02]  /*6d50*/  IADD3 R12, P2, PT, R184, R16, RZ ;  /* 0x00000010b80c7210 */ /* 0x000fc40007f5e0ff */
[C---:B------:R-:W-:Y:S01]  /*6d60*/  IADD3.X R11, PT, PT, R43.reuse, R15, RZ, P3, !PT ;  /* 0x0000000f2b0b7210 */ /* 0x040fe20001ffe4ff */
[----:B------:R5:W4:Y:S01]  /*6d70*/  LDG.E.U8 R26, desc[UR22][R8.64] ;  /* 0x00000016081a7981 */ /* 0x000b22000c1e1100 */
[C---:B------:R-:W-:Y:S02]  /*6d80*/  IADD3.X R13, PT, PT, R43.reuse, R17, RZ, P2, !PT ;  /* 0x000000112b0d7210 */ /* 0x040fe400017fe4ff */
[C---:B------:R-:W-:Y:S01]  /*6d90*/  IADD3 R14, P3, PT, R184.reuse, R244, RZ ;  /* 0x000000f4b80e7210 */ /* 0x040fe20007f7e0ff */
[----:B------:R1:W4:Y:S01]  /*6da0*/  LDG.E.U8 R27, desc[UR22][R10.64] ;  /* 0x000000160a1b7981 */ /* 0x000322000c1e1100 */
[----:B------:R-:W-:Y:S02]  /*6db0*/  IADD3 R16, P2, PT, R184, R234, RZ ;  /* 0x000000eab8107210 */ /* 0x000fe40007f5e0ff */
[C---:B------:R-:W-:Y:S01]  /*6dc0*/  IADD3.X R15, PT, PT, R43.reuse, R245, RZ, P3, !PT ;  /* 0x000000f52b0f7210 */ /* 0x040fe20001ffe4ff */
[----:B------:R1:W4:Y:S01]  /*6dd0*/  LDG.E.U8 R28, desc[UR22][R12.64] ;  /* 0x000000160c1c7981 */ /* 0x000322000c1e1100 */
[----:B------:R-:W-:-:S02]  /*6de0*/  IADD3.X R17, PT, PT, R43, R235, RZ, P2, !PT ;  /* 0x000000eb2b117210 */ /* 0x000fc400017fe4ff */
[C---:B0-----:R-:W-:Y:S01]  /*6df0*/  IADD3 R4, P3, PT, R184.reuse, R230, RZ ;  /* 0x000000e6b8047210 */ /* 0x041fe20007f7e0ff */
[----:B------:R0:W4:Y:S01]  /*6e00*/  LDG.E.U8 R29, desc[UR22][R14.64] ;  /* 0x000000160e1d7981 */ /* 0x000122000c1e1100 */
[C---:B---3--:R-:W-:Y:S02]  /*6e10*/  IADD3 R6, P2, PT, R184.reuse, R226, RZ ;  /* 0x000000e2b8067210 */ /* 0x048fe40007f5e0ff */
[C---:B------:R-:W-:Y:S01]  /*6e20*/  IADD3.X R5, PT, PT, R43.reuse, R231, RZ, P3, !PT ;  /* 0x000000e72b057210 */ /* 0x040fe20001ffe4ff */
[----:B------:R3:W4:Y:S01]  /*6e30*/  LDG.E.U8 R30, desc[UR22][R16.64] ;  /* 0x00000016101e7981 */ /* 0x000722000c1e1100 */
[----:B------:R-:W-:Y:S02]  /*6e40*/  IADD3.X R7, PT, PT, R43, R227, RZ, P2, !PT ;  /* 0x000000e32b077210 */ /* 0x000fe400017fe4ff */
[C---:B-----5:R-:W-:Y:S01]  /*6e50*/  IADD3 R8, P3, PT, R184.reuse, R222, RZ ;  /* 0x000000deb8087210 */ /* 0x060fe20007f7e0ff */
[----:B------:R5:W4:Y:S01]  /*6e60*/  LDG.E.U8 R32, desc[UR22][R4.64] ;  /* 0x0000001604207981 */ /* 0x000b22000c1e1100 */
[----:B-1----:R-:W-:-:S02]  /*6e70*/  IADD3 R10, P2, PT, R184, R218, RZ ;  /* 0x000000dab80a7210 */ /* 0x002fc40007f5e0ff */
[C---:B------:R-:W-:Y:S01]  /*6e80*/  IADD3.X R9, PT, PT, R43.reuse, R223, RZ, P3, !PT ;  /* 0x000000df2b097210 */ /* 0x040fe20001ffe4ff */
[----:B------:R1:W4:Y:S01]  /*6e90*/  LDG.E.U8 R34, desc[UR22][R6.64] ;  /* 0x0000001606227981 */ /* 0x000322000c1e1100 */
[C---:B------:R-:W-:Y:S02]  /*6ea0*/  IADD3.X R11, PT, PT, R43.reuse, R219, RZ, P2, !PT ;  /* 0x000000db2b0b7210 */ /* 0x040fe400017fe4ff */
[C---:B------:R-:W-:Y:S01]  /*6eb0*/  IADD3 R12, P3, PT, R184.reuse, R214, RZ ;  /* 0x000000d6b80c7210 */ /* 0x040fe20007f7e0ff */
[----:B------:R1:W4:Y:S01]  /*6ec0*/  LDG.E.U8 R36, desc[UR22][R8.64] ;  /* 0x0000001608247981 */ /* 0x000322000c1e1100 */
[----:B0-----:R-:W-:Y:S02]  /*6ed0*/  IADD3 R14, P2, PT, R184, R210, RZ ;  /* 0x000000d2b80e7210 */ /* 0x001fe40007f5e0ff */
[C---:B------:R-:W-:Y:S01]  /*6ee0*/  IADD3.X R13, PT, PT, R43.reuse, R215, RZ, P3, !PT ;  /* 0x000000d72b0d7210 */ /* 0x040fe20001ffe4ff */
[----:B------:R0:W4:Y:S01]  /*6ef0*/  LDG.E.U8 R37, desc[UR22][R10.64] ;  /* 0x000000160a257981 */ /* 0x000122000c1e1100 */
[----:B------:R-:W-:-:S02]  /*6f00*/  IADD3.X R15, PT, PT, R43, R211, RZ, P2, !PT ;  /* 0x000000d32b0f7210 */ /* 0x000fc400017fe4ff */
[C---:B---3--:R-:W-:Y:S01]  /*6f10*/  IADD3 R16, P3, PT, R184.reuse, R206, RZ ;  /* 0x000000ceb8107210 */ /* 0x048fe20007f7e0ff */
[----:B------:R3:W4:Y:S01]  /*6f20*/  LDG.E.U8 R38, desc[UR22][R12.64] ;  /* 0x000000160c267981 */ /* 0x000722000c1e1100 */
[C---:B------:R-:W-:Y:S02]  /*6f30*/  IADD3 R18, P2, PT, R184.reuse, R202, RZ ;  /* 0x000000cab8127210 */ /* 0x040fe40007f5e0ff */
[C---:B------:R-:W-:Y:S01]  /*6f40*/  IADD3.X R17, PT, PT, R43.reuse, R207, RZ, P3, !PT ;  /* 0x000000cf2b117210 */ /* 0x040fe20001ffe4ff */
[----:B------:R0:W4:Y:S01]  /*6f50*/  LDG.E.U8 R39, desc[UR22][R14.64] ;  /* 0x000000160e277981 */ /* 0x000122000c1e1100 */
[----:B------:R-:W-:Y:S02]  /*6f60*/  IADD3.X R19, PT, PT, R43, R203, RZ, P2, !PT ;  /* 0x000000cb2b137210 */ /* 0x000fe400017fe4ff */
[C---:B------:R-:W-:Y:S01]  /*6f70*/  IADD3 R20, P3, PT, R184.reuse, R198, RZ ;  /* 0x000000c6b8147210 */ /* 0x040fe20007f7e0ff */
[----:B------:R0:W4:Y:S01]  /*6f80*/  LDG.E.U8 R40, desc[UR22][R16.64] ;  /* 0x0000001610287981 */ /* 0x000122000c1e1100 */
[----:B-----5:R-:W-:-:S02]  /*6f90*/  IADD3 R4, P2, PT, R184, R50, RZ ;  /* 0x00000032b8047210 */ /* 0x020fc40007f5e0ff */
[C---:B------:R-:W-:Y:S01]  /*6fa0*/  IADD3.X R21, PT, PT, R43.reuse, R199, RZ, P3, !PT ;  /* 0x000000c72b157210 */ /* 0x040fe20001ffe4ff */
[----:B------:R-:W5:Y:S01]  /*6fb0*/  LDG.E.U8 R41, desc[UR22][R18.64] ;  /* 0x0000001612297981 */ /* 0x000f62000c1e1100 */
[C---:B------:R-:W-:Y:S02]  /*6fc0*/  IADD3.X R5, PT, PT, R43.reuse, R51, RZ, P2, !PT ;  /* 0x000000332b057210 */ /* 0x040fe400017fe4ff */
[C---:B-1----:R-:W-:Y:S01]  /*6fd0*/  IADD3 R6, P3, PT, R184.reuse, R48, RZ ;  /* 0x00000030b8067210 */ /* 0x042fe20007f7e0ff */
[----:B------:R-:W5:Y:S01]  /*6fe0*/  LDG.E.U8 R42, desc[UR22][R20.64] ;  /* 0x00000016142a7981 */ /* 0x000f62000c1e1100 */
[----:B------:R-:W-:Y:S02]  /*6ff0*/  IADD3 R8, P2, PT, R184, R46, RZ ;  /* 0x0000002eb8087210 */ /* 0x000fe40007f5e0ff */
[C---:B------:R-:W-:Y:S01]  /*7000*/  IADD3.X R7, PT, PT, R43.reuse, R49, RZ, P3, !PT ;  /* 0x000000312b077210 */ /* 0x040fe20001ffe4ff */
[----:B------:R1:W5:Y:S01]  /*7010*/  LDG.E.U8 R23, desc[UR22][R4.64] ;  /* 0x0000001604177981 */ /* 0x000362000c1e1100 */
[----:B------:R-:W-:-:S02]  /*7020*/  IADD3.X R9, PT, PT, R43, R47, RZ, P2, !PT ;  /* 0x0000002f2b097210 */ /* 0x000fc400017fe4ff */
[C---:B0-----:R-:W-:Y:S01]  /*7030*/  IADD3 R10, P3, PT, R184.reuse, R44, RZ ;  /* 0x0000002cb80a7210 */ /* 0x041fe20007f7e0ff */
[----:B------:R0:W5:Y:S01]  /*7040*/  LDG.E.U8 R25, desc[UR22][R6.64] ;  /* 0x0000001606197981 */ /* 0x000162000c1e1100 */
[C---:B---3--:R-:W-:Y:S02]  /*7050*/  IADD3 R12, P2, PT, R184.reuse, R248, RZ ;  /* 0x000000f8b80c7210 */ /* 0x048fe40007f5e0ff */
[C---:B------:R-:W-:Y:S01]  /*7060*/  IADD3.X R11, PT, PT, R43.reuse, R45, RZ, P3, !PT ;  /* 0x0000002d2b0b7210 */ /* 0x040fe20001ffe4ff */
[----:B------:R3:W5:Y:S01]  /*7070*/  LDG.E.U8 R18, desc[UR22][R8.64] ;  /* 0x0000001608127981 */ /* 0x000762000c1e1100 */
[----:B------:R-:W-:Y:S02]  /*7080*/  IADD3.X R13, PT, PT, R43, R249, RZ, P2, !PT ;  /* 0x000000f92b0d7210 */ /* 0x000fe400017fe4ff */
[C---:B------:R-:W-:Y:S01]  /*7090*/  IADD3 R14, P3, PT, R184.reuse, R236, RZ ;  /* 0x000000ecb80e7210 */ /* 0x040fe20007f7e0ff */
[----:B------:R3:W5:Y:S01]  /*70a0*/  LDG.E.U8 R19, desc[UR22][R10.64] ;  /* 0x000000160a137981 */ /* 0x000762000c1e1100 */
[----:B------:R-:W-:-:S02]  /*70b0*/  IADD3 R16, P2, PT, R184, R232, RZ ;  /* 0x000000e8b8107210 */ /* 0x000fc40007f5e0ff */
[C---:B------:R-:W-:Y:S01]  /*70c0*/  IADD3.X R15, PT, PT, R43.reuse, R237, RZ, P3, !PT ;  /* 0x000000ed2b0f7210 */ /* 0x040fe20001ffe4ff */
[----:B------:R3:W5:Y:S01]  /*70d0*/  LDG.E.U8 R20, desc[UR22][R12.64] ;  /* 0x000000160c147981 */ /* 0x000762000c1e1100 */
[C---:B------:R-:W-:Y:S02]  /*70e0*/  IADD3.X R17, PT, PT, R43.reuse, R233, RZ, P2, !PT ;  /* 0x000000e92b117210 */ /* 0x040fe400017fe4ff */
[C---:B-1----:R-:W-:Y:S01]  /*70f0*/  IADD3 R4, P3, PT, R184.reuse, R228, RZ ;  /* 0x000000e4b8047210 */ /* 0x042fe20007f7e0ff */
[----:B------:R1:W5:Y:S01]  /*7100*/  LDG.E.U8 R21, desc[UR22][R14.64] ;  /* 0x000000160e157981 */ /* 0x000362000c1e1100 */
[----:B0-----:R-:W-:Y:S02]  /*7110*/  IADD3 R6, P2, PT, R184, R224, RZ ;  /* 0x000000e0b8067210 */ /* 0x001fe40007f5e0ff */
[C---:B------:R-:W-:Y:S01]  /*7120*/  IADD3.X R5, PT, PT, R43.reuse, R229, RZ, P3, !PT ;  /* 0x000000e52b057210 */ /* 0x040fe20001ffe4ff */
[----:B------:R0:W5:Y:S01]  /*7130*/  LDG.E.U8 R31, desc[UR22][R16.64] ;  /* 0x00000016101f7981 */ /* 0x000162000c1e1100 */
[----:B------:R-:W-:-:S02]  /*7140*/  IADD3.X R7, PT, PT, R43, R225, RZ, P2, !PT ;  /* 0x000000e12b077210 */ /* 0x000fc400017fe4ff */
[C---:B---3--:R-:W-:Y:S01]  /*7150*/  IADD3 R8, P3, PT, R184.reuse, R220, RZ ;  /* 0x000000dcb8087210 */ /* 0x048fe20007f7e0ff */
[----:B------:R3:W5:Y:S01]  /*7160*/  LDG.E.U8 R33, desc[UR22][R4.64] ;  /* 0x0000001604217981 */ /* 0x000762000c1e1100 */
[C---:B------:R-:W-:Y:S02]  /*7170*/  IADD3 R10, P2, PT, R184.reuse, R216, RZ ;  /* 0x000000d8b80a7210 */ /* 0x040fe40007f5e0ff */
[C---:B------:R-:W-:Y:S01]  /*7180*/  IADD3.X R9, PT, PT, R43.reuse, R221, RZ, P3, !PT ;  /* 0x000000dd2b097210 */ /* 0x040fe20001ffe4ff */
[----:B------:R0:W5:Y:S01]  /*7190*/  LDG.E.U8 R35, desc[UR22][R6.64] ;  /* 0x0000001606237981 */ /* 0x000162000c1e1100 */
[----:B------:R-:W-:Y:S02]  /*71a0*/  IADD3.X R11, PT, PT, R43, R217, RZ, P2, !PT ;  /* 0x000000d92b0b7210 */ /* 0x000fe400017fe4ff */
[C---:B------:R-:W-:Y:S01]  /*71b0*/  IADD3 R12, P3, PT, R184.reuse, R212, RZ ;  /* 0x000000d4b80c7210 */ /* 0x040fe20007f7e0ff */
[----:B------:R-:W5:Y:S01]  /*71c0*/  LDG.E.U8 R8, desc[UR22][R8.64] ;  /* 0x0000001608087981 */ /* 0x000f62000c1e1100 */
[----:B-1----:R-:W-:-:S02]  /*71d0*/  IADD3 R14, P2, PT, R184, R208, RZ ;  /* 0x000000d0b80e7210 */ /* 0x002fc40007f5e0ff */
[C---:B------:R-:W-:Y:S01]  /*71e0*/  IADD3.X R13, PT, PT, R43.reuse, R213, RZ, P3, !PT ;  /* 0x000000d52b0d7210 */ /* 0x040fe20001ffe4ff */
[----:B------:R-:W5:Y:S01]  /*71f0*/  LDG.E.U8 R10, desc[UR22][R10.64] ;  /* 0x000000160a0a7981 */ /* 0x000f62000c1e1100 */
[C---:B------:R-:W-:Y:S02]  /*7200*/  IADD3.X R15, PT, PT, R43.reuse, R209, RZ, P2, !PT ;  /* 0x000000d12b0f7210 */ /* 0x040fe400017fe4ff */
[C---:B0-----:R-:W-:Y:S01]  /*7210*/  IADD3 R16, P3, PT, R184.reuse, R204, RZ ;  /* 0x000000ccb8107210 */ /* 0x041fe20007f7e0ff */
[----:B------:R-:W5:Y:S01]  /*7220*/  LDG.E.U8 R12, desc[UR22][R12.64] ;  /* 0x000000160c0c7981 */ /* 0x000f62000c1e1100 */
[C---:B---3--:R-:W-:Y:S02]  /*7230*/  IADD3 R4, P4, PT, R184.reuse, R200, RZ ;  /* 0x000000c8b8047210 */ /* 0x048fe40007f9e0ff */
[----:B------:R-:W-:Y:S01]  /*7240*/  IADD3 R6, P2, PT, R184, R196, RZ ;  /* 0x000000c4b8067210 */ /* 0x000fe20007f5e0ff */
[----:B------:R-:W3:Y:S01]  /*7250*/  LDG.E.U8 R14, desc[UR22][R14.64] ;  /* 0x000000160e0e7981 */ /* 0x000ee2000c1e1100 */
[----:B------:R-:W-:-:S02]  /*7260*/  IADD3.X R17, PT, PT, R43, R205, RZ, P3, !PT ;  /* 0x000000cd2b117210 */ /* 0x000fc40001ffe4ff */
[C---:B------:R-:W-:Y:S02]  /*7270*/  IADD3.X R5, PT, PT, R43.reuse, R201, RZ, P4, !PT ;  /* 0x000000c92b057210 */ /* 0x040fe400027fe4ff */
[----:B------:R-:W-:Y:S01]  /*7280*/  IADD3.X R7, PT, PT, R43, R197, RZ, P2, !PT ;  /* 0x000000c52b077210 */ /* 0x000fe200017fe4ff */
[----:B------:R-:W3:Y:S04]  /*7290*/  LDG.E.U8 R16, desc[UR22][R16.64] ;  /* 0x0000001610107981 */ /* 0x000ee8000c1e1100 */
[----:B------:R0:W3:Y:S04]  /*72a0*/  LDG.E.U8 R4, desc[UR22][R4.64] ;  /* 0x0000001604047981 */ /* 0x0000e8000c1e1100 */
[----:B------:R-:W3:Y:S01]  /*72b0*/  LDG.E.U8 R6, desc[UR22][R6.64] ;  /* 0x0000001606067981 */ /* 0x000ee2000c1e1100 */
[----:B------:R-:W1:Y:S01]  /*72c0*/  S2R R44, SR_TID.X ;  /* 0x00000000002c7919 */ /* 0x000e620000002100 */
[----:B------:R-:W-:-:S02]  /*72d0*/  UMOV UR8, 0x1 ;  /* 0x0000000100087882 */ /* 0x000fc40000000000 */
[----:B------:R-:W-:-:S04]  /*72e0*/  @!UP0 UIADD3 UR8, UPT, UPT, -UR8, 0x100000, URZ ;  /* 0x0010000008088890 */ /* 0x000fc8000fffe1ff */
[----:B------:R-:W-:Y:S02]  /*72f0*/  @!UP0 USHF.L.U32 UR9, UR8, 0xb, URZ ;  /* 0x0000000b08098899 */ /* 0x000fe400080006ff */
[----:B------:R-:W-:Y:S01]  /*7300*/  @!UP0 USHF.L.U32 UR8, UR8, 0x1, URZ ;  /* 0x0000000108088899 */ /* 0x000fe200080006ff */
[----:B------:R-:W-:Y:S01]  /*7310*/  VOTEU.ALL UP2, P1 ;  /* 0x0000000000ff7886 */ /* 0x000fe20000840000 */
[----:B-1----:R-:W-:-:S04]  /*7320*/  LOP3.LUT R44, R44, 0x7f, RZ, 0xc0, !PT ;  /* 0x0000007f2c2c7812 */ /* 0x002fc800078ec0ff */
[----:B0-----:R-:W-:Y:S01]  /*7330*/  LOP3.LUT R5, R44, 0x10, RZ, 0x3c, !PT ;  /* 0x000000102c057812 */ /* 0x001fe200078e3cff */
[----:B--2---:R0:W-:Y:S04]  /*7340*/  STS.U8 [R44+UR11+0x6000], R0 ;  /* 0x006000002c007988 */ /* 0x0041e8000800000b */
[----:B----4-:R0:W-:Y:S04]  /*7350*/  STS.U8 [R44+UR11+0x6100], R24 ;  /* 0x006100182c007988 */ /* 0x0101e8000800000b */
        /* <DEDUP_REMOVED lines=12> */
[----:B-----5:R0:W-:Y:S04]  /*7420*/  STS.U8 [R44+UR11+0x6e00], R41 ;  /* 0x006e00292c007988 */ /* 0x0201e8000800000b */
        /* <DEDUP_REMOVED lines=13> */
[----:B---3--:R0:W-:Y:S04]  /*7500*/  STS.U8 [R5+UR11+0x6c80], R14 ;  /* 0x006c800e05007988 */ /* 0x0081e8000800000b */
[----:B------:R0:W-:Y:S04]  /*7510*/  STS.U8 [R5+UR11+0x6d80], R16 ;  /* 0x006d801005007988 */ /* 0x0001e8000800000b */
[----:B------:R0:W-:Y:S04]  /*7520*/  STS.U8 [R5+UR11+0x6e80], R4 ;  /* 0x006e800405007988 */ /* 0x0001e8000800000b */
[----:B------:R0:W-:Y:S01]  /*7530*/  STS.U8 [R5+UR11+0x6f80], R6 ;  /* 0x006f800605007988 */ /* 0x0001e2000800000b */
[----:B------:R1:W-:Y:S06]  /*7540*/  MEMBAR.ALL.CTA ;  /* 0x0000000000007992 */ /* 0x0003ec0000008000 */
[----:B-1----:R-:W-:Y:S04]  /*7550*/  FENCE.VIEW.ASYNC.S ;  /* 0x00000000000073c6 */ /* 0x002fe80000000000 */
[----:B------:R-:W1:Y:S02]  /*7560*/  FENCE.VIEW.ASYNC.S ;  /* 0x00000000000073c6 */ /* 0x000e640000000000 */
[----:B-1----:R0:W1:Y:S02]  /*7570*/  @!UP2 SYNCS.EXCH.64 URZ, [UR11+0x8010], UR8 ;  /* 0x008010080bffa5b2 */ /* 0x0020640008000100 */
[----:B-1----:R-:W-:Y:S06]  /*7580*/  BAR.SYNC.DEFER_BLOCKING 0x0 ;  /* 0x0000000000007b1d */ /* 0x002fec0000010000 */
[----:B0-----:R-:W-:Y:S05]  /*7590*/  BRA.U UP1, `(.L_x_12) ;  /* 0x0000000101307547 */ /* 0x001fea000b800000 */
[----:B------:R-:W-:Y:S01]  /*75a0*/  UIADD3 UR8, UPT, UPT, UR11, 0x8010, URZ ;  /* 0x000080100b087890 */ /* 0x000fe2000fffe0ff */
[----:B------:R-:W-:Y:S01]  /*75b0*/  UMOV UR9, URZ ;  /* 0x000000ff00097c82 */ /* 0x000fe20008000000 */
[----:B------:R-:W-:Y:S01]  /*75c0*/  UMOV UR18, UR28 ;  /* 0x0000001c00127c82 */ /* 0x000fe20008000000 */
[----:B------:R-:W-:Y:S01]  /*75d0*/  UMOV UR19, 0x40004040 ;  /* 0x4000404000137882 */ /* 0x000fe20000000000 */
[----:B------:R-:W-:Y:S01]  /*75e0*/  UMOV UR16, UR15 ;  /* 0x0000000f00107c82 */ /* 0x000fe20008000000 */
[----:B------:R-:W-:Y:S01]  /*75f0*/  UMOV UR17, 0xc0004010 ;  /* 0xc000401000117882 */ /* 0x000fe20000000000 */
[----:B------:R-:W-:Y:S01]  /*7600*/  UMOV UR20, 0x0 ;  /* 0x0000000000147882 */ /* 0x000fe20000000000 */
[----:B------:R-:W-:Y:S01]  /*7610*/  UMOV UR21, 0x8208010 ;  /* 0x0820801000157882 */ /* 0x000fe20000000000 */
[----:B------:R-:W-:Y:S01]  /*7620*/  UMOV UR8, UR8 ;  /* 0x0000000800087c82 */ /* 0x000fe20008000000 */
[----:B------:R0:W-:Y:S01]  /*7630*/  UTCQMMA gdesc[UR18], gdesc[UR16], tmem[UR30], tmem[UR20], idesc[UR21], !UPT ;  /* 0x00ff1410120075ea */ /* 0x0001e2000f80031e */
[----:B------:R0:W-:Y:S01]  /*7640*/  UTCBAR [UR8], URZ ;  /* 0x000000ff080073e9 */ /* 0x0001e200080000ff */
[----:B------:R-:W-:-:S02]  /*7650*/  NOP ;  /* 0x0000000000007918 */ /* 0x000fc40000000000 */
.L_x_12:
[----:B------:R-:W1:Y:S01]  /*7660*/  SYNCS.PHASECHK.TRANS64.TRYWAIT P2, [UR11+0x8010], RZ ;  /* 0x008010ffff0075a7 */ /* 0x000e62000804110b */
[----:B------:R-:W-:Y:S01]  /*7670*/  SHF.L.U32 R0, R22, 0x1f, RZ ;  /* 0x0000001f16007819 */ /* 0x000fe200000006ff */
[----:B-1----:R-:W-:Y:S06]  /*7680*/  @!P2 BRA `(.L_x_13) ;  /* 0x000000580048a947 */ /* 0x002fec0003800000 */
.L_x_22:
[----:B------:R-:W-:Y:S06]  /*7690*/  BAR.SYNC.DEFER_BLOCKING 0x0 ;  /* 0x0000000000007b1d */ /* 0x000fec0000010000 */
[----:B------:R-:W1:Y:S01]  /*76a0*/  LDTM.x128 R4, tmem[UR12+0x20] ;  /* 0x0000200c000479ee */ /* 0x000e6200083c0000 */
[----:B------:R-:W1:Y:S01]  /*76b0*/  @!P1 SYNCS.CCTL.IV [UR11+0x8010] ;  /* 0x00801000ff0099b1 */ /* 0x000e62000800000b */
[----:B------:R-:W-:Y:S01]  /*76c0*/  NOP ;  /* 0x0000000000007918 */ /* 0x000fe20000000000 */
[----:B-1----:R-:W1:Y:S02]  /*76d0*/  SYNCS.PHASECHK.TRANS64.TRYWAIT P2, [UR13], R0 ;  /* 0x00000000ff0075a7 */ /* 0x002e64000804110d */
[----:B-1----:R-:W-:Y:S05]  /*76e0*/  @!P2 BRA `(.L_x_14) ;  /* 0x00000058003ca947 */ /* 0x002fea0003800000 */
.L_x_23:
[----:B------:R-:W-:Y:S02]  /*76f0*/  USHF.R.S32.HI UR4, URZ, 0x1f, UR27 ;  /* 0x0000001fff047899 */ /* 0x000fe4000801141b */
[----:B------:R-:W-:Y:S01]  /*7700*/  IADD3 R238, P2, PT, R2, UR27, RZ ;  /* 0x0000001b02ee7c10 */ /* 0x000fe2000ff5e0ff */
[----:B------:R1:W-:Y:S03]  /*7710*/  STL [R1+0x54], R196 ;  /* 0x000054c401007387 */ /* 0x0003e60000100800 */
[----:B------:R-:W-:Y:S01]  /*7720*/  IADD3.X R239, PT, PT, R3, UR4, RZ, P2, !PT ;  /* 0x0000000403ef7c10 */ /* 0x000fe200097fe4ff */
[----:B------:R-:W-:Y:S04]  /*7730*/  STL [R1+0x50], R184 ;  /* 0x000050b801007387 */ /* 0x000fe80000100800 */
[----:B------:R2:W3:Y:S02]  /*7740*/  LDG.E.U8 R0, desc[UR22][R238.64] ;  /* 0x00000016ee007981 */ /* 0x0004e4000c1e1100 */
[----:B--2---:R-:W-:-:S04]  /*7750*/  IADD3 R238, P2, PT, R180, UR27, RZ ;  /* 0x0000001bb4ee7c10 */ /* 0x004fc8000ff5e0ff */
[----:B------:R-:W-:Y:S02]  /*7760*/  IADD3.X R239, PT, PT, R181, UR4, RZ, P2, !PT ;  /* 0x00000004b5ef7c10 */ /* 0x000fe400097fe4ff */
[----:B------:R-:W-:-:S03]  /*7770*/  IADD3 R240, P2, PT, R166, UR27, RZ ;  /* 0x0000001ba6f07c10 */ /* 0x000fc6000ff5e0ff */
[----:B------:R-:W2:Y:S01]  /*7780*/  LDG.E.U8 R238, desc[UR22][R238.64] ;  /* 0x00000016eeee7981 */ /* 0x000ea2000c1e1100 */
[----:B------:R-:W-:-:S05]  /*7790*/  IADD3.X R241, PT, PT, R167, UR4, RZ, P2, !PT ;  /* 0x00000004a7f17c10 */ /* 0x000fca00097fe4ff */
[----:B------:R4:W2:Y:S02]  /*77a0*/  LDG.E.U8 R239, desc[UR22][R240.64] ;  /* 0x00000016f0ef7981 */ /* 0x0008a4000c1e1100 */
[----:B----4-:R-:W-:-:S04]  /*77b0*/  IADD3 R240, P2, PT, R154, UR27, RZ ;  /* 0x0000001b9af07c10 */ /* 0x010fc8000ff5e0ff */
[----:B------:R-:W-:Y:S02]  /*77c0*/  IADD3.X R241, PT, PT, R155, UR4, RZ, P2, !PT ;  /* 0x000000049bf17c10 */ /* 0x000fe400097fe4ff */
[----:B------:R-:W-:-:S03]  /*77d0*/  IADD3 R242, P2, PT, R194, UR27, RZ ;  /* 0x0000001bc2f27c10 */ /* 0x000fc6000ff5e0ff */
[----:B------:R-:W4:Y:S01]  /*77e0*/  LDG.E.U8 R240, desc[UR22][R240.64] ;  /* 0x00000016f0f07981 */ /* 0x000f22000c1e1100 */
[----:B------:R-:W-:-:S05]  /*77f0*/  IADD3.X R243, PT, PT, R195, UR4, RZ, P2, !PT ;  /* 0x00000004c3f37c10 */ /* 0x000fca00097fe4ff */
[----:B------:R0:W4:Y:S02]  /*7800*/  LDG.E.U8 R241, desc[UR22][R242.64] ;  /* 0x00000016f2f17981 */ /* 0x000124000c1e1100 */
[----:B0-----:R-:W-:-:S04]  /*7810*/  IADD3 R242, P2, PT, R178, UR27, RZ ;  /* 0x0000001bb2f27c10 */ /* 0x001fc8000ff5e0ff */
        /* <DEDUP_REMOVED lines=10> */
[----:B------:R0:W4:Y:S01]  /*78c0*/  LDG.E.U8 R251, desc[UR22][R242.64] ;  /* 0x00000016f2fb7981 */ /* 0x000122000c1e1100 */
[----:B-1----:R-:W1:Y:S01]  /*78d0*/  S2R R196, SR_TID.X ;  /* 0x0000000000c47919 */ /* 0x002e620000002100 */
[----:B0-----:R-:W-:-:S04]  /*78e0*/  IADD3 R242, P2, PT, R176, UR27, RZ ;  /* 0x0000001bb0f27c10 */ /* 0x001fc8000ff5e0ff */
[----:B------:R-:W-:-:S05]  /*78f0*/  IADD3.X R243, PT, PT, R177, UR4, RZ, P2, !PT ;  /* 0x00000004b1f37c10 */ /* 0x000fca00097fe4ff */
[----:B------:R0:W4:Y:S01]  /*7900*/  LDG.E.U8 R252, desc[UR22][R242.64] ;  /* 0x00000016f2fc7981 */ /* 0x000122000c1e1100 */
[----:B-1----:R-:W-:-:S04]  /*7910*/  LOP3.LUT R196, R196, 0x7f, RZ, 0xc0, !PT ;  /* 0x0000007fc4c47812 */ /* 0x002fc800078ec0ff */
[----:B0-----:R-:W-:Y:S01]  /*7920*/  LOP3.LUT R242, R196, 0x10, RZ, 0x3c, !PT ;  /* 0x00000010c4f27812 */ /* 0x001fe200078e3cff */
[----:B---3--:R-:W-:Y:S04]  /*7930*/  STS.U8 [R196+UR11+0x7000], R0 ;  /* 0x00700000c4007988 */ /* 0x008fe8000800000b */
[----:B--2---:R0:W-:Y:S02]  /*7940*/  STS.U8 [R196+UR11+0x7400], R238 ;  /* 0x007400eec4007988 */ /* 0x0041e4000800000b */
[----:B0-----:R-:W-:Y:S02]  /*7950*/  IADD3 R238, P2, PT, R162, UR27, RZ ;  /* 0x0000001ba2ee7c10 */ /* 0x001fe4000ff5e0ff */
[----:B------:R0:W-:Y:S02]  /*7960*/  STS.U8 [R196+UR11+0x7800], R239 ;  /* 0x007800efc4007988 */ /* 0x0001e4000800000b */
[----:B0-----:R-:W-:-:S05]  /*7970*/  IADD3.X R239, PT, PT, R163, UR4, RZ, P2, !PT ;  /* 0x00000004a3ef7c10 */ /* 0x001fca00097fe4ff */
[----:B------:R0:W2:Y:S04]  /*7980*/  LDG.E.U8 R0, desc[UR22][R238.64] ;  /* 0x00000016ee007981 */ /* 0x0000a8000c1e1100 */
[----:B----4-:R1:W-:Y:S01]  /*7990*/  STS.U8 [R196+UR11+0x7c00], R240 ;  /* 0x007c00f0c4007988 */ /* 0x0103e2000800000b */
[----:B0-----:R-:W-:-:S03]  /*79a0*/  IADD3 R238, P2, PT, R150, UR27, RZ ;  /* 0x0000001b96ee7c10 */ /* 0x001fc6000ff5e0ff */
[----:B------:R0:W-:Y:S01]  /*79b0*/  STS.U8 [R242+UR11+0x7080], R241 ;  /* 0x007080f1f2007988 */ /* 0x0001e2000800000b */
[----:B------:R-:W-:Y:S02]  /*79c0*/  IADD3.X R239, PT, PT, R151, UR4, RZ, P2, !PT ;  /* 0x0000000497ef7c10 */ /* 0x000fe400097fe4ff */
[----:B-1----:R-:W-:-:S03]  /*79d0*/  IADD3 R240, P2, PT, R190, UR27, RZ ;  /* 0x0000001bbef07c10 */ /* 0x002fc6000ff5e0ff */
[----:B------:R-:W3:Y:S01]  /*79e0*/  LDG.E.U8 R238, desc[UR22][R238.64] ;  /* 0x00000016eeee7981 */ /* 0x000ee2000c1e1100 */
[----:B0-----:R-:W-:-:S05]  /*79f0*/  IADD3.X R241, PT, PT, R191, UR4, RZ, P2, !PT ;  /* 0x00000004bff17c10 */ /* 0x001fca00097fe4ff */
[----:B------:R0:W4:Y:S04]  /*7a00*/  LDG.E.U8 R239, desc[UR22][R240.64] ;  /* 0x00000016f0ef7981 */ /* 0x000128000c1e1100 */
[----:B------:R-:W-:Y:S01]  /*7a10*/  STS.U8 [R242+UR11+0x7480], R246 ;  /* 0x007480f6f2007988 */ /* 0x000fe2000800000b */
[----:B0-----:R-:W-:-:S04]  /*7a20*/  IADD3 R240, P2, PT, R174, UR27, RZ ;  /* 0x0000001baef07c10 */ /* 0x001fc8000ff5e0ff */
[----:B------:R-:W-:-:S05]  /*7a30*/  IADD3.X R241, PT, PT, R175, UR4, RZ, P2, !PT ;  /* 0x00000004aff17c10 */ /* 0x000fca00097fe4ff */
[----:B------:R-:W4:Y:S04]  /*7a40*/  LDG.E.U8 R240, desc[UR22][R240.64] ;  /* 0x00000016f0f07981 */ /* 0x000f28000c1e1100 */
[----:B------:R-:W-:Y:S04]  /*7a50*/  STS.U8 [R242+UR11+0x7880], R247 ;  /* 0x007880f7f2007988 */ /* 0x000fe8000800000b */
[----:B------:R0:W-:Y:S02]  /*7a60*/  STS.U8 [R242+UR11+0x7c80], R250 ;  /* 0x007c80faf2007988 */ /* 0x0001e4000800000b */
        /* <DEDUP_REMOVED lines=12> */
[----:B------:R-:W-:Y:S02]  /*7b30*/  LOP3.LUT R184, R196, 0x20, RZ, 0x3c, !PT ;  /* 0x00000020c4b87812 */ /* 0x000fe400078e3cff */
[----:B0-----:R-:W-:-:S04]  /*7b40*/  IADD3 R242, P2, PT, R158, UR27, RZ ;  /* 0x0000001b9ef27c10 */ /* 0x001fc8000ff5e0ff */
[----:B------:R-:W-:Y:S01]  /*7b50*/  IADD3.X R243, PT, PT, R159, UR4, RZ, P2, !PT ;  /* 0x000000049ff37c10 */ /* 0x000fe200097fe4ff */
[----:B------:R0:W-:Y:S04]  /*7b60*/  STS.U8 [R184+UR11+0x7100], R251 ;  /* 0x007100fbb8007988 */ /* 0x0001e8000800000b */
[----:B0-----:R0:W4:Y:S02]  /*7b70*/  LDG.E.U8 R251, desc[UR22][R242.64] ;  /* 0x00000016f2fb7981 */ /* 0x001124000c1e1100 */
[----:B0-----:R-:W-:-:S04]  /*7b80*/  IADD3 R242, P2, PT, R146, UR27, RZ ;  /* 0x0000001b92f27c10 */ /* 0x001fc8000ff5e0ff */
[----:B------:R-:W-:-:S05]  /*7b90*/  IADD3.X R243, PT, PT, R147, UR4, RZ, P2, !PT ;  /* 0x0000000493f37c10 */ /* 0x000fca00097fe4ff */
[----:B------:R-:W4:Y:S04]  /*7ba0*/  LDG.E.U8 R242, desc[UR22][R242.64] ;  /* 0x00000016f2f27981 */ /* 0x000f28000c1e1100 */
[----:B------:R-:W-:Y:S04]  /*7bb0*/  STS.U8 [R184+UR11+0x7500], R252 ;  /* 0x007500fcb8007988 */ /* 0x000fe8000800000b */
[----:B--2---:R0:W-:Y:S02]  /*7bc0*/  STS.U8 [R184+UR11+0x7900], R0 ;  /* 0x00790000b8007988 */ /* 0x0041e4000800000b */
[----:B0-----:R-:W-:-:S02]  /*7bd0*/  LOP3.LUT R0, R196, 0x30, RZ, 0x3c, !PT ;  /* 0x00000030c4007812 */ /* 0x001fc400078e3cff */
[----:B---3--:R0:W-:Y:S04]  /*7be0*/  STS.U8 [R184+UR11+0x7d00], R238 ;  /* 0x007d00eeb8007988 */ /* 0x0081e8000800000b */
[----:B----4-:R1:W-:Y:S01]  /*7bf0*/  STS.U8 [R0+UR11+0x7180], R239 ;  /* 0x007180ef00007988 */ /* 0x0103e2000800000b */
[----:B0-----:R-:W-:Y:S01]  /*7c00*/  FMUL R238, R5, UR31 ;  /* 0x0000001f05ee7c20 */ /* 0x001fe20008400000 */
[----:B-1----:R-:W-:Y:S02]  /*7c10*/  FMUL R239, R6, UR31 ;  /* 0x0000001f06ef7c20 */ /* 0x002fe40008400000 */
[----:B------:R-:W-:Y:S04]  /*7c20*/  STS.U8 [R0+UR11+0x7580], R240 ;  /* 0x007580f000007988 */ /* 0x000fe8000800000b */
[----:B------:R-:W-:Y:S04]  /*7c30*/  STS.U8 [R0+UR11+0x7980], R241 ;  /* 0x007980f100007988 */ /* 0x000fe8000800000b */
[----:B------:R0:W-:Y:S02]  /*7c40*/  STS.U8 [R0+UR11+0x7d80], R246 ;  /* 0x007d80f600007988 */ /* 0x0001e4000800000b */
[----:B0-----:R-:W-:-:S05]  /*7c50*/  FMUL R0, R4, UR31 ;  /* 0x0000001f04007c20 */ /* 0x001fca0008400000 */
        /* <DEDUP_REMOVED lines=60> */
[----:B------:R-:W-:Y:S02]  /*8020*/  FMNMX3 R0, R0, R238, R239, !PT ;  /* 0x000000ee00007276 */ /* 0x000fe400078000ef */
[----:B------:R-:W-:-:S04]  /*8030*/  IADD3 R238, P2, PT, R186, UR27, RZ ;  /* 0x0000001bbaee7c10 */ /* 0x000fc8000ff5e0ff */
[----:B------:R-:W-:Y:S02]  /*8040*/  IADD3.X R239, PT, PT, R187, UR4, RZ, P2, !PT ;  /* 0x00000004bbef7c10 */ /* 0x000fe400097fe4ff */
[----:B------:R-:W-:-:S03]  /*8050*/  IADD3 R240, P2, PT, R170, UR27, RZ ;  /* 0x0000001baaf07c10 */ /* 0x000fc6000ff5e0ff */
[----:B------:R-:W2:Y:S01]  /*8060*/  LDG.E.U8 R238, desc[UR22][R238.64] ;  /* 0x00000016eeee7981 */ /* 0x000ea2000c1e1100 */
[----:B------:R-:W-:Y:S02]  /*8070*/  IADD3.X R241, PT, PT, R171, UR4, RZ, P2, !PT ;  /* 0x00000004abf17c10 */ /* 0x000fe400097fe4ff */
[----:B------:R-:W-:-:S03]  /*8080*/  LOP3.LUT R252, R196, 0x40, RZ, 0x3c, !PT ;  /* 0x00000040c4fc7812 */ /* 0x000fc600078e3cff */
[----:B------:R0:W3:Y:S02]  /*8090*/  LDG.E.U8 R239, desc[UR22][R240.64] ;  /* 0x00000016f0ef7981 */ /* 0x0000e4000c1e1100 */
[----:B0-----:R-:W-:-:S04]  /*80a0*/  IADD3 R240, P2, PT, R156, UR27, RZ ;  /* 0x0000001b9cf07c10 */ /* 0x001fc8000ff5e0ff */
[----:B------:R-:W-:Y:S01]  /*80b0*/  IADD3.X R241, PT, PT, R157, UR4, RZ, P2, !PT ;  /* 0x000000049df17c10 */ /* 0x000fe200097fe4ff */
[----:B------:R0:W-:Y:S04]  /*80c0*/  STS.U8 [R252+UR11+0x7e00], R242 ;  /* 0x007e00f2fc007988 */ /* 0x0001e8000800000b */
[----:B0-----:R0:W4:Y:S02]  /*80d0*/  LDG.E.U8 R242, desc[UR22][R240.64] ;  /* 0x00000016f0f27981 */ /* 0x001124000c1e1100 */
[----:B0-----:R-:W-:-:S04]  /*80e0*/  IADD3 R240, P2, PT, R144, UR27, RZ ;  /* 0x0000001b90f07c10 */ /* 0x001fc8000ff5e0ff */
[----:B------:R-:W-:-:S05]  /*80f0*/  IADD3.X R241, PT, PT, R145, UR4, RZ, P2, !PT ;  /* 0x0000000491f17c10 */ /* 0x000fca00097fe4ff */
[----:B------:R0:W2:Y:S01]  /*8100*/  LDG.E.U8 R240, desc[UR22][R240.64] ;  /* 0x00000016f0f07981 */ /* 0x0000a2000c1e1100 */
[----:B------:R-:W-:Y:S01]  /*8110*/  FMUL R243, R48, UR31 ;  /* 0x0000001f30f37c20 */ /* 0x000fe20008400000 */
        /* <DEDUP_REMOVED lines=125> */
[----:B------:R-:W-:-:S05]  /*88f0*/  FMUL R241, R131, UR31 ;  /* 0x0000001f83f17c20 */ /* 0x000fca0008400000 */
[----:B------:R-:W-:-:S05]  /*8900*/  FMNMX3 R0, R0, R241, R185, !PT ;  /* 0x000000f100007276 */ /* 0x000fca00078000b9 */
[--C-:B------:R-:W-:Y:S01]  /*8910*/  FFMA R9, R9, UR31, -R0.reuse ;  /* 0x0000001f09097c23 */ /* 0x100fe20008000800 */
[--C-:B------:R-:W-:Y:S01]  /*8920*/  FFMA R8, R8, UR31, -R0.reuse ;  /* 0x0000001f08087c23 */ /* 0x100fe20008000800 */
[----:B------:R-:W-:Y:S02]  /*8930*/  LOP3.LUT R243, R196, 0x50, RZ, 0x3c, !PT ;  /* 0x00000050c4f37812 */ /* 0x000fe400078e3cff */
[----:B------:R-:W-:Y:S01]  /*8940*/  FMUL R9, R9, 1.4426950216293334961 ;  /* 0x3fb8aa3b09097820 */ /* 0x000fe20000400000 */
[----:B------:R-:W-:Y:S01]  /*8950*/  FMUL R8, R8, 1.4426950216293334961 ;  /* 0x3fb8aa3b08087820 */ /* 0x000fe20000400000 */
[----:B------:R-:W-:Y:S02]  /*8960*/  STS.U8 [R252+UR11+0x7200], R247 ;  /* 0x007200f7fc007988 */ /* 0x000fe4000800000b */
[----:B------:R-:W0:Y:S02]  /*8970*/  MUFU.EX2 R241, R9 ;  /* 0x0000000900f17308 */ /* 0x000e240000000800 */
[----:B------:R-:W-:Y:S04]  /*8980*/  STS.U8 [R252+UR11+0x7600], R250 ;  /* 0x007600fafc007988 */ /* 0x000fe8000800000b */
[----:B------:R-:W-:Y:S04]  /*8990*/  STS.U8 [R252+UR11+0x7a00], R251 ;  /* 0x007a00fbfc007988 */ /* 0x000fe8000800000b */
[----:B--2---:R1:W-:Y:S01]  /*89a0*/  STS.U8 [R243+UR11+0x7280], R238 ;  /* 0x007280eef3007988 */ /* 0x0043e2000800000b */
[--C-:B------:R-:W-:Y:S01]  /*89b0*/  FFMA R24, R24, UR31, -R0.reuse ;  /* 0x0000001f18187c23 */ /* 0x100fe20008000800 */
[--C-:B------:R-:W-:Y:S01]  /*89c0*/  FFMA R29, R29, UR31, -R0.reuse ;  /* 0x0000001f1d1d7c23 */ /* 0x100fe20008000800 */
[----:B-1----:R-:W1:Y:S02]  /*89d0*/  MUFU.EX2 R238, R8 ;  /* 0x0000000800ee7308 */ /* 0x002e640000000800 */
[----:B------:R-:W-:Y:S01]  /*89e0*/  FMUL R24, R24, 1.4426950216293334961 ;  /* 0x3fb8aa3b18187820 */ /* 0x000fe20000400000 */
[--C-:B------:R-:W-:Y:S01]  /*89f0*/  FFMA R25, R25, UR31, -R0.reuse ;  /* 0x0000001f19197c23 */ /* 0x100fe20008000800 */
[--C-:B------:R-:W-:Y:S01]  /*8a00*/  FFMA R21, R21, UR31, -R0.reuse ;  /* 0x0000001f15157c23 */ /* 0x100fe20008000800 */
[----:B------:R-:W-:Y:S01]  /*8a10*/  FMUL R29, R29, 1.4426950216293334961 ;  /* 0x3fb8aa3b1d1d7820 */ /* 0x000fe20000400000 */
[----:B----4-:R2:W-:Y:S01]  /*8a20*/  STS.U8 [R243+UR11+0x7a80], R242 ;  /* 0x007a80f2f3007988 */ /* 0x0105e2000800000b */
[--C-:B------:R-:W-:Y:S01]  /*8a30*/  FFMA R42, R42, UR31, -R0.reuse ;  /* 0x0000001f2a2a7c23 */ /* 0x100fe20008000800 */
[----:B------:R-:W-:Y:S01]  /*8a40*/  FMUL R25, R25, 1.4426950216293334961 ;  /* 0x3fb8aa3b19197820 */ /* 0x000fe20000400000 */
[--C-:B------:R-:W-:Y:S01]  /*8a50*/  FFMA R5, R5, UR31, -R0.reuse ;  /* 0x0000001f05057c23 */ /* 0x100fe20008000800 */
[----:B---3--:R3:W-:Y:S01]  /*8a60*/  STS.U8 [R243+UR11+0x7680], R239 ;  /* 0x007680eff3007988 */ /* 0x0087e2000800000b */
[----:B------:R-:W-:Y:S01]  /*8a70*/  FMUL R21, R21, 1.4426950216293334961 ;  /* 0x3fb8aa3b15157820 */ /* 0x000fe20000400000 */
[--C-:B------:R-:W-:Y:S01]  /*8a80*/  FFMA R34, R34, UR31, -R0.reuse ;  /* 0x0000001f22227c23 */ /* 0x100fe20008000800 */
[----:B--2---:R0:W-:Y:S01]  /*8a90*/  MUFU.EX2 R242, R24 ;  /* 0x0000001800f27308 */ /* 0x0041e20000000800 */
[--C-:B------:R-:W-:Y:S01]  /*8aa0*/  FFMA R50, R50, UR31, -R0.reuse ;  /* 0x0000001f32327c23 */ /* 0x100fe20008000800 */
[----:B------:R2:W-:Y:S01]  /*8ab0*/  STS.U8 [R243+UR11+0x7e80], R240 ;  /* 0x007e80f0f3007988 */ /* 0x0005e2000800000b */
[----:B------:R-:W-:Y:S01]  /*8ac0*/  FMUL R5, R5, 1.4426950216293334961 ;  /* 0x3fb8aa3b05057820 */ /* 0x000fe20000400000 */
[----:B------:R-:W-:-:S04]  /*8ad0*/  FFMA R7, R7, UR31, -R0 ;  /* 0x0000001f07077c23 */ /* 0x000fc80008000800 */
[----:B---3--:R3:W-:Y:S01]  /*8ae0*/  MUFU.EX2 R239, R29 ;  /* 0x0000001d00ef7308 */ /* 0x0087e20000000800 */
[----:B0-----:R-:W-:Y:S01]  /*8af0*/  MOV R24, R241 ;  /* 0x000000f100187202 */ /* 0x001fe20000000f00 */
[--C-:B------:R-:W-:Y:S01]  /*8b00*/  FFMA R11, R11, UR31, -R0.reuse ;  /* 0x0000001f0b0b7c23 */ /* 0x100fe20008000800 */
[----:B------:R-:W-:-:S05]  /*8b10*/  FFMA R19, R19, UR31, -R0 ;  /* 0x0000001f13137c23 */ /* 0x000fca0008000800 */
[----:B------:R1:W-:Y:S01]  /*8b20*/  MUFU.EX2 R241, R25 ;  /* 0x0000001900f17308 */ /* 0x0003e20000000800 */
[----:B---3--:R-:W-:Y:S01]  /*8b30*/  FMUL R29, R42, 1.4426950216293334961 ;  /* 0x3fb8aa3b2a1d7820 */ /* 0x008fe20000400000 */
[----:B------:R-:W-:Y:S01]  /*8b40*/  FFMA R42, R51, UR31, -R0 ;  /* 0x0000001f332a7c23 */ /* 0x000fe20008000800 */
[----:B------:R-:W-:Y:S02]  /*8b50*/  MOV R51, R24 ;  /* 0x0000001800337202 */ /* 0x000fe40000000f00 */
[----:B------:R-:W-:-:S03]  /*8b60*/  IADD3 R24, P2, PT, R182, UR27, RZ ;  /* 0x0000001bb6187c10 */ /* 0x000fc6000ff5e0ff */
[----:B--2---:R0:W-:Y:S01]  /*8b70*/  MUFU.EX2 R243, R21 ;  /* 0x0000001500f37308 */ /* 0x0041e20000000800 */
[----:B-1----:R-:W-:Y:S01]  /*8b80*/  MOV R25, R238 ;  /* 0x000000ee00197202 */ /* 0x002fe20000000f00 */
[--C-:B------:R-:W-:Y:S01]  /*8b90*/  FFMA R31, R31, UR31, -R0.reuse ;  /* 0x0000001f1f1f7c23 */ /* 0x100fe20008000800 */
[----:B------:R-:W-:Y:S01]  /*8ba0*/  FFMA R43, R43, UR31, -R0 ;  /* 0x0000001f2b2b7c23 */ /* 0x000fe20008000800 */
[----:B0-----:R-:W-:Y:S01]  /*8bb0*/  FMUL R21, R34, 1.4426950216293334961 ;  /* 0x3fb8aa3b22157820 */ /* 0x001fe20000400000 */
[----:B------:R-:W-:-:S03]  /*8bc0*/  FMUL R34, R50, 1.4426950216293334961 ;  /* 0x3fb8aa3b32227820 */ /* 0x000fc60000400000 */
[----:B------:R0:W-:Y:S01]  /*8bd0*/  MUFU.EX2 R184, R5 ;  /* 0x0000000500b87308 */ /* 0x0001e20000000800 */
[----:B------:R-:W-:Y:S02]  /*8be0*/  MOV R50, R25 ;  /* 0x0000001900327202 */ /* 0x000fe40000000f00 */
[----:B------:R-:W-:Y:S01]  /*8bf0*/  IADD3.X R25, PT, PT, R183, UR4, RZ, P2, !PT ;  /* 0x00000004b7197c10 */ /* 0x000fe200097fe4ff */
[--C-:B------:R-:W-:Y:S01]  /*8c00*/  FFMA R12, R12, UR31, -R0.reuse ;  /* 0x0000001f0c0c7c23 */ /* 0x100fe20008000800 */
[----:B0-----:R-:W-:Y:S01]  /*8c10*/  FMUL R5, R7, 1.4426950216293334961 ;  /* 0x3fb8aa3b07057820 */ /* 0x001fe20000400000 */
[----:B------:R-:W-:Y:S01]  /*8c20*/  FMUL R7, R11, 1.4426950216293334961 ;  /* 0x3fb8aa3b0b077820 */ /* 0x000fe20000400000 */
[----:B------:R-:W-:Y:S01]  /*8c30*/  FMUL R11, R19, 1.4426950216293334961 ;  /* 0x3fb8aa3b130b7820 */ /* 0x000fe20000400000 */
[----:B------:R-:W-:Y:S01]  /*8c40*/  FMUL R19, R31, 1.4426950216293334961 ;  /* 0x3fb8aa3b1f137820 */ /* 0x000fe20000400000 */
[----:B------:R-:W-:Y:S02]  /*8c50*/  FMUL R31, R43, 1.4426950216293334961 ;  /* 0x3fb8aa3b2b1f7820 */ /* 0x000fe40000400000 */
[----:B------:R0:W2:Y:S01]  /*8c60*/  LDG.E.U8 R43, desc[UR22][R24.64] ;  /* 0x00000016182b7981 */ /* 0x0000a2000c1e1100 */
[----:B------:R-:W-:Y:S01]  /*8c70*/  FMUL R12, R12, 1.4426950216293334961 ;  /* 0x3fb8aa3b0c0c7820 */ /* 0x000fe20000400000 */
[--C-:B------:R-:W-:Y:S01]  /*8c80*/  FFMA R22, R22, UR31, -R0.reuse ;  /* 0x0000001f16167c23 */ /* 0x100fe20008000800 */
[--C-:B------:R-:W-:Y:S01]  /*8c90*/  FFMA R45, R45, UR31, -R0.reuse ;  /* 0x0000001f2d2d7c23 */ /* 0x100fe20008000800 */
[----:B0-----:R-:W-:Y:S01]  /*8ca0*/  IADD3 R24, P2, PT, R168, UR27, RZ ;  /* 0x0000001ba8187c10 */ /* 0x001fe2000ff5e0ff */
[----:B------:R0:W-:Y:S03]  /*8cb0*/  MUFU.EX2 R252, R12 ;  /* 0x0000000c00fc7308 */ /* 0x0001e60000000800 */
[----:B------:R-:W-:Y:S01]  /*8cc0*/  IADD3.X R25, PT, PT, R169, UR4, RZ, P2, !PT ;  /* 0x00000004a9197c10 */ /* 0x000fe200097fe4ff */
[----:B------:R-:W-:Y:S01]  /*8cd0*/  FFMA R14, R14, UR31, -R0 ;  /* 0x0000001f0e0e7c23 */ /* 0x000fe20008000800 */
[----:B0-----:R-:W-:Y:S01]  /*8ce0*/  FMUL R12, R22, 1.4426950216293334961 ;  /* 0x3fb8aa3b160c7820 */ /* 0x001fe20000400000 */
[----:B------:R-:W-:-:S02]  /*8cf0*/  FMUL R22, R45, 1.4426950216293334961 ;  /* 0x3fb8aa3b2d167820 */ /* 0x000fc40000400000 */
[----:B------:R0:W3:Y:S01]  /*8d00*/  LDG.E.U8 R45, desc[UR22][R24.64] ;  /* 0x00000016182d7981 */ /* 0x0000e2000c1e1100 */
[--C-:B------:R-:W-:Y:S01]  /*8d10*/  FFMA R26, R26, UR31, -R0.reuse ;  /* 0x0000001f1a1a7c23 */ /* 0x100fe20008000800 */
[--C-:B------:R-:W-:Y:S01]  /*8d20*/  FFMA R49, R49, UR31, -R0.reuse ;  /* 0x0000001f31317c23 */ /* 0x100fe20008000800 */
[----:B------:R-:W-:Y:S01]  /*8d30*/  FMUL R8, R14, 1.4426950216293334961 ;  /* 0x3fb8aa3b0e087820 */ /* 0x000fe20000400000 */
[----:B0-----:R-:W-:Y:S01]  /*8d40*/  IADD3 R24, P2, PT, R142, UR27, RZ ;  /* 0x0000001b8e187c10 */ /* 0x001fe2000ff5e0ff */
[----:B------:R-:W-:-:S03]  /*8d50*/  FFMA R17, R17, UR31, -R0 ;  /* 0x0000001f11117c23 */ /* 0x000fc60008000800 */
[----:B------:R-:W-:Y:S01]  /*8d60*/  IADD3.X R25, PT, PT, R143, UR4, RZ, P2, !PT ;  /* 0x000000048f197c10 */ /* 0x000fe200097fe4ff */
[----:B------:R-:W-:Y:S01]  /*8d70*/  FMUL R14, R26, 1.4426950216293334961 ;  /* 0x3fb8aa3b1a0e7820 */ /* 0x000fe20000400000 */
[----:B------:R-:W-:Y:S01]  /*8d80*/  FMUL R26, R49, 1.4426950216293334961 ;  /* 0x3fb8aa3b311a7820 */ /* 0x000fe20000400000 */
[----:B------:R-:W-:Y:S02]  /*8d90*/  FMUL R17, R17, 1.4426950216293334961 ;  /* 0x3fb8aa3b11117820 */ /* 0x000fe40000400000 */
[----:B------:R0:W4:Y:S01]  /*8da0*/  LDG.E.U8 R49, desc[UR22][R24.64] ;  /* 0x0000001618317981 */ /* 0x000122000c1e1100 */
[--C-:B------:R-:W-:Y:S01]  /*8db0*/  FFMA R37, R37, UR31, -R0.reuse ;  /* 0x0000001f25257c23 */ /* 0x100fe20008000800 */
[--C-:B------:R-:W-:Y:S01]  /*8dc0*/  FFMA R40, R40, UR31, -R0.reuse ;  /* 0x0000001f28287c23 */ /* 0x100fe20008000800 */
[----:B------:R-:W-:Y:S01]  /*8dd0*/  FFMA R52, R52, UR31, -R0 ;  /* 0x0000001f34347c23 */ /* 0x000fe20008000800 */
[----:B------:R1:W-:Y:S01]  /*8de0*/  MUFU.EX2 R247, R17 ;  /* 0x0000001100f77308 */ /* 0x0003e20000000800 */
[----:B0-----:R-:W-:-:S04]  /*8df0*/  IADD3 R24, P2, PT, R140, UR27, RZ ;  /* 0x0000001b8c187c10 */ /* 0x001fc8000ff5e0ff */
[----:B------:R-:W-:Y:S01]  /*8e00*/  IADD3.X R25, PT, PT, R141, UR4, RZ, P2, !PT ;  /* 0x000000048d197c10 */ /* 0x000fe200097fe4ff */
[----:B-1----:R-:W-:Y:S01]  /*8e10*/  FMUL R17, R37, 1.4426950216293334961 ;  /* 0x3fb8aa3b25117820 */ /* 0x002fe20000400000 */
[----:B------:R-:W-:Y:S01]  /*8e20*/  FMUL R37, R40, 1.4426950216293334961 ;  /* 0x3fb8aa3b28257820 */ /* 0x000fe20000400000 */
[--C-:B------:R-:W-:Y:S01]  /*8e30*/  FFMA R20, R20, UR31, -R0.reuse ;  /* 0x0000001f14147c23 */ /* 0x100fe20008000800 */
        /* <DEDUP_REMOVED lines=11> */
[----:B------:R0:W2:Y:S01]  /*8ef0*/  LDG.E.U8 R56, desc[UR22][R24.64] ;  /* 0x0000001618387981 */ /* 0x0000a2000c1e1100 */
[----:B------:R-:W-:Y:S01]  /*8f00*/  FMUL R13, R13, 1.4426950216293334961 ;  /* 0x3fb8aa3b0d0d7820 */ /* 0x000fe20000400000 */
[--C-:B------:R-:W-:Y:S01]  /*8f10*/  FFMA R4, R4, UR31, -R0.reuse ;  /* 0x0000001f04047c23 */ /* 0x100fe20008000800 */
[--C-:B------:R-:W-:Y:S01]  /*8f20*/  FFMA R23, R23, UR31, -R0.reuse ;  /* 0x0000001f17177c23 */ /* 0x100fe20008000800 */
[----:B------:R-:W-:Y:S01]  /*8f30*/  FFMA R35, R35, UR31, -R0 ;  /* 0x0000001f23237c23 */ /* 0x000fe20008000800 */
[----:B------:R1:W-:Y:S01]  /*8f40*/  MUFU.EX2 R251, R13 ;  /* 0x0000000d00fb7308 */ /* 0x0003e20000000800 */
[----:B0-----:R-:W-:Y:S01]  /*8f50*/  IADD3 R24, P2, PT, R136, UR27, RZ ;  /* 0x0000001b88187c10 */ /* 0x001fe2000ff5e0ff */
[----:B------:R-:W-:-:S03]  /*8f60*/  FMUL R4, R4, 1.4426950216293334961 ;  /* 0x3fb8aa3b04047820 */ /* 0x000fc60000400000 */
[----:B------:R-:W-:Y:S01]  /*8f70*/  IADD3.X R25, PT, PT, R137, UR4, RZ, P2, !PT ;  /* 0x0000000489197c10 */ /* 0x000fe200097fe4ff */
[----:B-1----:R-:W-:Y:S01]  /*8f80*/  FMUL R13, R23, 1.4426950216293334961 ;  /* 0x3fb8aa3b170d7820 */ /* 0x002fe20000400000 */
[--C-:B------:R-:W-:Y:S01]  /*8f90*/  FFMA R6, R6, UR31, -R0.reuse ;  /* 0x0000001f06067c23 */ /* 0x100fe20008000800 */
[--C-:B------:R-:W-:Y:S01]  /*8fa0*/  FFMA R28, R28, UR31, -R0.reuse ;  /* 0x0000001f1c1c7c23 */ /* 0x100fe20008000800 */
[----:B------:R-:W-:Y:S01]  /*8fb0*/  FMUL R23, R35, 1.4426950216293334961 ;  /* 0x3fb8aa3b23177820 */ /* 0x000fe20000400000 */
[--C-:B------:R-:W-:Y:S01]  /*8fc0*/  FFMA R35, R57, UR31, -R0.reuse ;  /* 0x0000001f39237c23 */ /* 0x100fe20008000800 */
[----:B------:R0:W1:Y:S01]  /*8fd0*/  MUFU.EX2 R196, R4 ;  /* 0x0000000400c47308 */ /* 0x0000620000000800 */
[----:B------:R0:W2:Y:S01]  /*8fe0*/  LDG.E.U8 R57, desc[UR22][R24.64] ;  /* 0x0000001618397981 */ /* 0x0000a2000c1e1100 */
[----:B------:R-:W-:Y:S01]  /*8ff0*/  FMUL R28, R28, 1.4426950216293334961 ;  /* 0x3fb8aa3b1c1c7820 */ /* 0x000fe20000400000 */
[--C-:B------:R-:W-:Y:S01]  /*9000*/  FFMA R39, R39, UR31, -R0.reuse ;  /* 0x0000001f27277c23 */ /* 0x100fe20008000800 */
[----:B------:R-:W-:Y:S01]  /*9010*/  FFMA R48, R48, UR31, -R0 ;  /* 0x0000001f30307c23 */ /* 0x000fe20008000800 */
[----:B0-----:R-:W-:Y:S01]  /*9020*/  FMUL R4, R6, 1.4426950216293334961 ;  /* 0x3fb8aa3b06047820 */ /* 0x001fe20000400000 */
[----:B------:R-:W-:-:S02]  /*9030*/  IADD3 R24, P2, PT, R134, UR27, RZ ;  /* 0x0000001b86187c10 */ /* 0x000fc4000ff5e0ff */
[----:B------:R0:W-:Y:S02]  /*9040*/  MUFU.EX2 R240, R28 ;  /* 0x0000001c00f07308 */ /* 0x0001e40000000800 */
[----:B------:R-:W-:Y:S01]  /*9050*/  IADD3.X R25, PT, PT, R135, UR4, RZ, P2, !PT ;  /* 0x0000000487197c10 */ /* 0x000fe200097fe4ff */
[----:B------:R-:W-:-:S05]  /*9060*/  FFMA R10, R10, UR31, -R0 ;  /* 0x0000001f0a0a7c23 */ /* 0x000fca0008000800 */
[----:B------:R-:W1:Y:S01]  /*9070*/  MUFU.EX2 R4, R4 ;  /* 0x0000000400047308 */ /* 0x000e620000000800 */
[----:B0-----:R-:W-:Y:S01]  /*9080*/  FMUL R28, R39, 1.4426950216293334961 ;  /* 0x3fb8aa3b271c7820 */ /* 0x001fe20000400000 */
[----:B------:R-:W-:Y:S01]  /*9090*/  FMUL R39, R48, 1.4426950216293334961 ;  /* 0x3fb8aa3b30277820 */ /* 0x000fe20000400000 */
[--C-:B------:R-:W-:Y:S02]  /*90a0*/  FFMA R48, R55, UR31, -R0.reuse ;  /* 0x0000001f37307c23 */ /* 0x100fe40008000800 */
[----:B------:R0:W2:Y:S01]  /*90b0*/  LDG.E.U8 R55, desc[UR22][R24.64] ;  /* 0x0000001618377981 */ /* 0x0000a2000c1e1100 */
[--C-:B------:R-:W-:Y:S01]  /*90c0*/  FFMA R18, R18, UR31, -R0.reuse ;  /* 0x0000001f12127c23 */ /* 0x100fe20008000800 */
[--C-:B------:R-:W-:Y:S01]  /*90d0*/  FFMA R30, R30, UR31, -R0.reuse ;  /* 0x0000001f1e1e7c23 */ /* 0x100fe20008000800 */
[----:B------:R-:W1:Y:S01]  /*90e0*/  MUFU.EX2 R5, R5 ;  /* 0x0000000500057308 */ /* 0x000e620000000800 */
[--C-:B------:R-:W-:Y:S01]  /*90f0*/  FFMA R16, R16, UR31, -R0.reuse ;  /* 0x0000001f10107c23 */ /* 0x100fe20008000800 */
[--C-:B------:R-:W-:Y:S01]  /*9100*/  FFMA R58, R58, UR31, -R0.reuse ;  /* 0x0000001f3a3a7c23 */ /* 0x100fe20008000800 */
[----:B------:R-:W-:Y:S01]  /*9110*/  FMUL R6, R10, 1.4426950216293334961 ;  /* 0x3fb8aa3b0a067820 */ /* 0x000fe20000400000 */
[----:B0-----:R-:W-:Y:S01]  /*9120*/  IADD3 R24, P2, PT, R132, UR27, RZ ;  /* 0x0000001b84187c10 */ /* 0x001fe2000ff5e0ff */
[--C-:B------:R-:W-:Y:S01]  /*9130*/  FFMA R15, R15, UR31, -R0.reuse ;  /* 0x0000001f0f0f7c23 */ /* 0x100fe20008000800 */
[----:B------:R-:W-:Y:S01]  /*9140*/  FMUL R10, R18, 1.4426950216293334961 ;  /* 0x3fb8aa3b120a7820 */ /* 0x000fe20000400000 */
[--C-:B------:R-:W-:Y:S01]  /*9150*/  FFMA R33, R33, UR31, -R0.reuse ;  /* 0x0000001f21217c23 */ /* 0x100fe20008000800 */
[----:B------:R-:W-:Y:S01]  /*9160*/  IADD3.X R25, PT, PT, R133, UR4, RZ, P2, !PT ;  /* 0x0000000485197c10 */ /* 0x000fe200097fe4ff */
[----:B------:R-:W-:Y:S01]  /*9170*/  FMUL R18, R30, 1.4426950216293334961 ;  /* 0x3fb8aa3b1e127820 */ /* 0x000fe20000400000 */
[--C-:B------:R-:W-:Y:S01]  /*9180*/  FFMA R47, R47, UR31, -R0.reuse ;  /* 0x0000001f2f2f7c23 */ /* 0x100fe20008000800 */
[----:B------:R-:W-:Y:S01]  /*9190*/  FMUL R16, R16, 1.4426950216293334961 ;  /* 0x3fb8aa3b10107820 */ /* 0x000fe20000400000 */
[--C-:B------:R-:W-:Y:S01]  /*91a0*/  FFMA R30, R53, UR31, -R0.reuse ;  /* 0x0000001f351e7c23 */ /* 0x100fe20008000800 */
[--C-:B------:R-:W-:Y:S01]  /*91b0*/  FFMA R54, R54, UR31, -R0.reuse ;  /* 0x0000001f36367c23 */ /* 0x100fe20008000800 */
[----:B------:R-:W-:Y:S01]  /*91c0*/  FMUL R9, R15, 1.4426950216293334961 ;  /* 0x3fb8aa3b0f097820 */ /* 0x000fe20000400000 */
[--C-:B------:R-:W-:Y:S01]  /*91d0*/  FFMA R27, R27, UR31, -R0.reuse ;  /* 0x0000001f1b1b7c23 */ /* 0x100fe20008000800 */
[----:B------:R-:W-:Y:S01]  /*91e0*/  FMUL R53, R58, 1.4426950216293334961 ;  /* 0x3fb8aa3b3a357820 */ /* 0x000fe20000400000 */
[----:B------:R-:W-:Y:S01]  /*91f0*/  FMUL R15, R33, 1.4426950216293334961 ;  /* 0x3fb8aa3b210f7820 */ /* 0x000fe20000400000 */
[--C-:B------:R-:W-:Y:S01]  /*9200*/  FFMA R38, R38, UR31, -R0.reuse ;  /* 0x0000001f26267c23 */ /* 0x100fe20008000800 */
[--C-:B------:R-:W-:Y:S01]  /*9210*/  FFMA R62, R62, UR31, -R0.reuse ;  /* 0x0000001f3e3e7c23 */ /* 0x100fe20008000800 */
[----:B------:R1:W2:Y:S01]  /*9220*/  LDG.E.U8 R58, desc[UR22][R24.64] ;  /* 0x00000016183a7981 */ /* 0x0002a2000c1e1100 */
[--C-:B------:R-:W-:Y:S01]  /*9230*/  FFMA R32, R32, UR31, -R0.reuse ;  /* 0x0000001f20207c23 */ /* 0x100fe20008000800 */
[--C-:B------:R-:W-:Y:S01]  /*9240*/  FFMA R44, R44, UR31, -R0.reuse ;  /* 0x0000001f2c2c7c23 */ /* 0x100fe20008000800 */
[----:B------:R-:W-:Y:S01]  /*9250*/  FMUL R33, R47, 1.4426950216293334961 ;  /* 0x3fb8aa3b2f217820 */ /* 0x000fe20000400000 */
[----:B------:R0:W-:Y:S01]  /*9260*/  MUFU.EX2 R250, R16 ;  /* 0x0000001000fa7308 */ /* 0x0001e20000000800 */
[----:B------:R-:W-:Y:S01]  /*9270*/  FMUL R47, R54, 1.4426950216293334961 ;  /* 0x3fb8aa3b362f7820 */ /* 0x000fe20000400000 */
[--C-:B------:R-:W-:Y:S01]  /*9280*/  FFMA R60, R60, UR31, -R0.reuse ;  /* 0x0000001f3c3c7c23 */ /* 0x100fe20008000800 */
[----:B------:R-:W-:Y:S01]  /*9290*/  FFMA R54, R59, UR31, -R0 ;  /* 0x0000001f3b367c23 */ /* 0x000fe20008000800 */
[----:B-1----:R-:W-:Y:S01]  /*92a0*/  FADD R24, R196, R184 ;  /* 0x000000b8c4187221 */ /* 0x002fe20000000000 */
[----:B------:R-:W-:Y:S01]  /*92b0*/  FMUL R59, R62, 1.4426950216293334961 ;  /* 0x3fb8aa3b3e3b7820 */ /* 0x000fe20000400000 */
[----:B------:R-:W-:Y:S01]  /*92c0*/  FFMA R66, R66, UR31, -R0 ;  /* 0x0000001f42427c23 */ /* 0x000fe20008000800 */
[----:B0-----:R-:W-:Y:S01]  /*92d0*/  FMUL R16, R27, 1.4426950216293334961 ;  /* 0x3fb8aa3b1b107820 */ /* 0x001fe20000400000 */
[----:B------:R-:W-:Y:S01]  /*92e0*/  FMUL R27, R38, 1.4426950216293334961 ;  /* 0x3fb8aa3b261b7820 */ /* 0x000fe20000400000 */
[----:B------:R-:W-:Y:S01]  /*92f0*/  FMUL R32, R32, 1.4426950216293334961 ;  /* 0x3fb8aa3b20207820 */ /* 0x000fe20000400000 */
[----:B------:R-:W-:Y:S01]  /*9300*/  FMUL R38, R44, 1.4426950216293334961 ;  /* 0x3fb8aa3b2c267820 */ /* 0x000fe20000400000 */
[----:B------:R-:W-:Y:S01]  /*9310*/  MOV R62, R50 ;  /* 0x00000032003e7202 */ /* 0x000fe20000000f00 */
[----:B------:R-:W-:Y:S01]  /*9320*/  FADD R24, R4, R24 ;  /* 0x0000001804187221 */ /* 0x000fe20000000000 */
[--C-:B------:R-:W-:Y:S01]  /*9330*/  FFMA R46, R46, UR31, -R0.reuse ;  /* 0x0000001f2e2e7c23 */ /* 0x100fe20008000800 */
[----:B------:R-:W-:Y:S01]  /*9340*/  FMUL R44, R60, 1.4426950216293334961 ;  /* 0x3fb8aa3b3c2c7820 */ /* 0x000fe20000400000 */
[--C-:B------:R-:W-:Y:S01]  /*9350*/  FFMA R60, R63, UR31, -R0.reuse ;  /* 0x0000001f3f3c7c23 */ /* 0x100fe20008000800 */
[----:B------:R-:W-:Y:S01]  /*9360*/  FFMA R68, R68, UR31, -R0 ;  /* 0x0000001f44447c23 */ /* 0x000fe20008000800 */
[----:B------:R-:W0:Y:S01]  /*9370*/  MUFU.EX2 R6, R6 ;  /* 0x0000000600067308 */ /* 0x000e220000000800 */
[----:B------:R-:W-:Y:S01]  /*9380*/  FMUL R63, R66, 1.4426950216293334961 ;  /* 0x3fb8aa3b423f7820 */ /* 0x000fe20000400000 */
[----:B------:R-:W-:Y:S01]  /*9390*/  MOV R66, R62 ;  /* 0x0000003e00427202 */ /* 0x000fe20000000f00 */
[----:B------:R-:W-:Y:S01]  /*93a0*/  FADD R24, R5, R24 ;  /* 0x0000001805187221 */ /* 0x000fe20000000000 */
[----:B------:R-:W-:-:S04]  /*93b0*/  FMUL R68, R68, 1.4426950216293334961 ;  /* 0x3fb8aa3b44447820 */ /* 0x000fc80000400000 */
[----:B------:R1:W-:Y:S01]  /*93c0*/  MUFU.EX2 R238, R32 ;  /* 0x0000002000ee7308 */ /* 0x0003e20000000800 */
[----:B------:R-:W-:Y:S01]  /*93d0*/  F2FP.SATFINITE.E4M3.F32.PACK_AB_MERGE_C R4, R5, R4, RZ ;  /* 0x000000040504723e */ /* 0x000fe200048070ff */
[----:B------:R-:W-:Y:S01]  /*93e0*/  FADD R5, R66, R24 ;  /* 0x0000001842057221 */ /* 0x000fe20000000000 */
[----:B-1----:R-:W-:Y:S01]  /*93f0*/  FMUL R32, R46, 1.4426950216293334961 ;  /* 0x3fb8aa3b2e207820 */ /* 0x002fe20000400000 */
[----:B------:R-:W-:-:S04]  /*9400*/  FFMA R46, R61, UR31, -R0 ;  /* 0x0000001f3d2e7c23 */ /* 0x000fc80008000800 */
[----:B------:R-:W1:Y:S01]  /*9410*/  MUFU.EX2 R7, R7 ;  /* 0x0000000700077308 */ /* 0x000e620000000800 */
[----:B------:R-:W-:-:S07]  /*9420*/  MOV R61, R51 ;  /* 0x00000033003d7202 */ /* 0x000fce0000000f00 */
[----:B------:R0:W-:Y:S02]  /*9430*/  MUFU.EX2 R24, R68 ;  /* 0x0000004400187308 */ /* 0x0001e40000000800 */
[----:B0-----:R-:W-:-:S06]  /*9440*/  MOV R68, R61 ;  /* 0x0000003d00447202 */ /* 0x001fcc0000000f00 */
[----:B------:R-:W0:Y:S01]  /*9450*/  MUFU.EX2 R8, R8 ;  /* 0x0000000800087308 */ /* 0x000e220000000800 */
[----:B------:R-:W-:-:S04]  /*9460*/  FADD R5, R68, R5 ;  /* 0x0000000544057221 */ /* 0x000fc80000000000 */
[----:B------:R-:W-:-:S03]  /*9470*/  FADD R5, R6, R5 ;  /* 0x0000000506057221 */ /* 0x000fc60000000000 */
[----:B------:R-:W0:Y:S01]  /*9480*/  MUFU.EX2 R9, R9 ;  /* 0x0000000900097308 */ /* 0x000e220000000800 */
[----:B-1----:R-:W-:-:S04]  /*9490*/  FADD R61, R7, R5 ;  /* 0x00000005073d7221 */ /* 0x002fc80000000000 */
[----:B------:R-:W-:-:S03]  /*94a0*/  FADD R61, R252, R61 ;  /* 0x0000003dfc3d7221 */ /* 0x000fc60000000000 */
[----:B------:R-:W1:Y:S01]  /*94b0*/  MUFU.EX2 R10, R10 ;  /* 0x0000000a000a7308 */ /* 0x000e620000000800 */
[----:B------:R-:W-:-:S04]  /*94c0*/  FADD R61, R251, R61 ;  /* 0x0000003dfb3d7221 */ /* 0x000fc80000000000 */
[----:B0-----:R-:W-:-:S03]  /*94d0*/  FADD R61, R8, R61 ;  /* 0x0000003d083d7221 */ /* 0x001fc60000000000 */
[----:B------:R-:W0:Y:S01]  /*94e0*/  MUFU.EX2 R11, R11 ;  /* 0x0000000b000b7308 */ /* 0x000e220000000800 */
[C---:B------:R-:W-:Y:S01]  /*94f0*/  FADD R61, R9.reuse, R61 ;  /* 0x0000003d093d7221 */ /* 0x040fe20000000000 */
[----:B------:R-:W-:-:S03]  /*9500*/  F2FP.SATFINITE.E4M3.F32.PACK_AB_MERGE_C R8, R9, R8, RZ ;  /* 0x000000080908723e */ /* 0x000fc600048070ff */
[----:B------:R-:W-:-:S03]  /*9510*/  FADD R9, R250, R61 ;  /* 0x0000003dfa097221 */ /* 0x000fc60000000000 */
[----:B------:R-:W0:Y:S01]  /*9520*/  MUFU.EX2 R12, R12 ;  /* 0x0000000c000c7308 */ /* 0x000e220000000800 */
[----:B------:R-:W-:-:S04]  /*9530*/  FADD R9, R247, R9 ;  /* 0x00000009f7097221 */ /* 0x000fc80000000000 */
[----:B-1----:R-:W-:-:S03]  /*9540*/  FADD R9, R10, R9 ;  /* 0x000000090a097221 */ /* 0x002fc60000000000 */
[----:B------:R-:W1:Y:S01]  /*9550*/  MUFU.EX2 R13, R13 ;  /* 0x0000000d000d7308 */ /* 0x000e620000000800 */
[C---:B0-----:R-:W-:Y:S01]  /*9560*/  FADD R9, R11.reuse, R9 ;  /* 0x000000090b097221 */ /* 0x041fe20000000000 */
[----:B------:R-:W-:-:S03]  /*9570*/  F2FP.SATFINITE.E4M3.F32.PACK_AB_MERGE_C R10, R11, R10, RZ ;  /* 0x0000000a0b0a723e */ /* 0x000fc600048070ff */
[----:B------:R-:W-:-:S03]  /*9580*/  FADD R11, R246, R9 ;  /* 0x00000009f60b7221 */ /* 0x000fc60000000000 */
[----:B------:R-:W0:Y:S01]  /*9590*/  MUFU.EX2 R14, R14 ;  /* 0x0000000e000e7308 */ /* 0x000e220000000800 */
[----:B------:R-:W-:Y:S01]  /*95a0*/  FADD R11, R243, R11 ;  /* 0x0000000bf30b7221 */ /* 0x000fe20000000000 */
[----:B------:R-:W-:-:S03]  /*95b0*/  FFMA R51, R65, UR31, -R0 ;  /* 0x0000001f41337c23 */ /* 0x000fc60008000800 */
        /* <DEDUP_REMOVED lines=8> */
[--C-:B------:R-:W-:Y:S01]  /*9640*/  FFMA R70, R70, UR31, -R0.reuse ;  /* 0x0000001f46467c23 */ /* 0x100fe20008000800 */
[----:B------:R-:W-:Y:S01]  /*9650*/  FADD R65, R16, R65 ;  /* 0x0000004110417221 */ /* 0x000fe20000000000 */
[----:B------:R-:W-:Y:S02]  /*9660*/  F2FP.SATFINITE.E4M3.F32.PACK_AB_MERGE_C R5, R7, R6, RZ ;  /* 0x000000060705723e */ /* 0x000fe400048070ff */
[----:B------:R-:W-:Y:S01]  /*9670*/  FMUL R6, R70, 1.4426950216293334961 ;  /* 0x3fb8aa3b46067820 */ /* 0x000fe20000400000 */
[----:B------:R-:W-:Y:S02]  /*9680*/  FADD R65, R240, R65 ;  /* 0x00000041f0417221 */ /* 0x000fe40000000000 */
[----:B------:R-:W3:Y:S01]  /*9690*/  MUFU.EX2 R15, R15 ;  /* 0x0000000f000f7308 */ /* 0x000ee20000000800 */
[----:B------:R-:W-:Y:S01]  /*96a0*/  F2FP.SATFINITE.E4M3.F32.PACK_AB_MERGE_C R70, R16, R14, RZ ;  /* 0x0000000e1046723e */ /* 0x000fe200048070ff */
[----:B------:R-:W-:Y:S01]  /*96b0*/  FFMA R36, R36, UR31, -R0 ;  /* 0x0000001f24247c23 */ /* 0x000fe20008000800 */
[----:B------:R-:W-:-:S03]  /*96c0*/  FADD R14, R239, R65 ;  /* 0x00000041ef0e7221 */ /* 0x000fc60000000000 */
[----:B------:R-:W-:Y:S01]  /*96d0*/  FMUL R36, R36, 1.4426950216293334961 ;  /* 0x3fb8aa3b24247820 */ /* 0x000fe20000400000 */
[----:B-1----:R-:W-:Y:S01]  /*96e0*/  FADD R14, R18, R14 ;  /* 0x0000000e120e7221 */ /* 0x002fe20000000000 */
[----:B------:R-:W1:Y:S01]  /*96f0*/  MUFU.EX2 R21, R21 ;  /* 0x0000001500157308 */ /* 0x000e620000000800 */
[----:B------:R-:W-:Y:S02]  /*9700*/  FFMA R73, R73, UR31, -R0 ;  /* 0x0000001f49497c23 */ /* 0x000fe40008000800 */
[----:B0-----:R-:W-:-:S05]  /*9710*/  FADD R14, R19, R14 ;  /* 0x0000000e130e7221 */ /* 0x001fca0000000000 */
[----:B------:R-:W0:Y:S01]  /*9720*/  MUFU.EX2 R23, R23 ;  /* 0x0000001700177308 */ /* 0x000e220000000800 */
[----:B------:R-:W-:Y:S01]  /*9730*/  FADD R16, R238, R14 ;  /* 0x0000000eee107221 */ /* 0x000fe20000000000 */
[----:B------:R-:W-:Y:S01]  /*9740*/  FMUL R62, R73, 1.4426950216293334961 ;  /* 0x3fb8aa3b493e7820 */ /* 0x000fe20000400000 */
[----:B------:R-:W-:-:S05]  /*9750*/  F2FP.SATFINITE.E4M3.F32.PACK_AB_MERGE_C R73, R19, R18, RZ ;  /* 0x000000121349723e */ /* 0x000fca00048070ff */
[----:B------:R-:W0:Y:S01]  /*9760*/  MUFU.EX2 R36, R36 ;  /* 0x0000002400247308 */ /* 0x000e220000000800 */
[----:B---3--:R-:W-:-:S07]  /*9770*/  FADD R18, R15, R16 ;  /* 0x000000100f127221 */ /* 0x008fce0000000000 */
[----:B------:R-:W3:Y:S01]  /*9780*/  MUFU.EX2 R17, R17 ;  /* 0x0000001100117308 */ /* 0x000ee20000000800 */
[----:B-1----:R-:W-:-:S07]  /*9790*/  FADD R18, R21, R18 ;  /* 0x0000001215127221 */ /* 0x002fce0000000000 */
[----:B------:R-:W1:Y:S01]  /*97a0*/  MUFU.EX2 R27, R27 ;  /* 0x0000001b001b7308 */ /* 0x000e620000000800 */
[----:B0-----:R-:W-:-:S07]  /*97b0*/  FADD R18, R23, R18 ;  /* 0x0000001217127221 */ /* 0x001fce0000000000 */
[----:B------:R-:W0:Y:S01]  /*97c0*/  MUFU.EX2 R28, R28 ;  /* 0x0000001c001c7308 */ /* 0x000e220000000800 */
[----:B------:R-:W-:-:S07]  /*97d0*/  FADD R18, R36, R18 ;  /* 0x0000001224127221 */ /* 0x000fce0000000000 */
[----:B------:R-:W0:Y:S01]  /*97e0*/  MUFU.EX2 R37, R37 ;  /* 0x0000002500257308 */ /* 0x000e220000000800 */
[----:B---3--:R-:W-:-:S07]  /*97f0*/  FADD R18, R17, R18 ;  /* 0x0000001211127221 */ /* 0x008fce0000000000 */
[----:B------:R-:W3:Y:S01]  /*9800*/  MUFU.EX2 R20, R20 ;  /* 0x0000001400147308 */ /* 0x000ee20000000800 */
[----:B-1----:R-:W-:-:S07]  /*9810*/  FADD R18, R27, R18 ;  /* 0x000000121b127221 */ /* 0x002fce0000000000 */
[----:B------:R-:W1:Y:S01]  /*9820*/  MUFU.EX2 R29, R29 ;  /* 0x0000001d001d7308 */ /* 0x000e620000000800 */
[----:B0-----:R-:W-:-:S07]  /*9830*/  FADD R18, R28, R18 ;  /* 0x000000121c127221 */ /* 0x001fce0000000000 */
[----:B------:R-:W0:Y:S01]  /*9840*/  MUFU.EX2 R31, R31 ;  /* 0x0000001f001f7308 */ /* 0x000e220000000800 */
[----:B------:R-:W-:Y:S01]  /*9850*/  FADD R19, R37, R18 ;  /* 0x0000001225137221 */ /* 0x000fe20000000000 */
[----:B------:R-:W-:-:S06]  /*9860*/  F2FP.SATFINITE.E4M3.F32.PACK_AB_MERGE_C R23, R23, R21, RZ ;  /* 0x000000151717723e */ /* 0x000fcc00048070ff */
        /* <DEDUP_REMOVED lines=8> */
[----:B------:R-:W-:-:S06]  /*98f0*/  FMUL R42, R42, 1.4426950216293334961 ;  /* 0x3fb8aa3b2a2a7820 */ /* 0x000fcc0000400000 */
[----:B------:R-:W0:Y:S01]  /*9900*/  MUFU.EX2 R39, R39 ;  /* 0x0000002700277308 */ /* 0x000e220000000800 */
[----:B---3--:R-:W-:-:S07]  /*9910*/  FADD R21, R22, R21 ;  /* 0x0000001516157221 */ /* 0x008fce0000000000 */
[----:B------:R-:W3:Y:S01]  /*9920*/  MUFU.EX2 R26, R26 ;  /* 0x0000001a001a7308 */ /* 0x000ee20000000800 */
[----:B-1----:R-:W-:Y:S01]  /*9930*/  FADD R21, R32, R21 ;  /* 0x0000001520157221 */ /* 0x002fe20000000000 */
[----:B------:R-:W-:-:S06]  /*9940*/  FMUL R30, R30, 1.4426950216293334961 ;  /* 0x3fb8aa3b1e1e7820 */ /* 0x000fcc0000400000 */
[----:B------:R-:W1:Y:S01]  /*9950*/  MUFU.EX2 R34, R34 ;  /* 0x0000002200227308 */ /* 0x000e620000000800 */
[----:B0-----:R-:W-:Y:S01]  /*9960*/  FADD R21, R33, R21 ;  /* 0x0000001521157221 */ /* 0x001fe20000000000 */
[----:B------:R-:W-:Y:S01]  /*9970*/  FFMA R76, R76, UR31, -R0 ;  /* 0x0000001f4c4c7c23 */ /* 0x000fe20008000800 */
[----:B------:R-:W-:-:S05]  /*9980*/  F2FP.SATFINITE.E4M3.F32.PACK_AB_MERGE_C R28, R28, R27, RZ ;  /* 0x0000001b1c1c723e */ /* 0x000fca00048070ff */
[----:B------:R-:W0:Y:S01]  /*9990*/  MUFU.EX2 R42, R42 ;  /* 0x0000002a002a7308 */ /* 0x000e220000000800 */
[----:B------:R-:W-:Y:S01]  /*99a0*/  FADD R27, R39, R21 ;  /* 0x00000015271b7221 */ /* 0x000fe20000000000 */
[----:B------:R-:W-:Y:S01]  /*99b0*/  F2FP.SATFINITE.E4M3.F32.PACK_AB_MERGE_C R11, R13, R12, RZ ;  /* 0x0000000c0d0b723e */ /* 0x000fe200048070ff */
[----:B------:R-:W-:Y:S01]  /*99c0*/  FMUL R12, R76, 1.4426950216293334961 ;  /* 0x3fb8aa3b4c0c7820 */ /* 0x000fe20000400000 */
[----:B------:R-:W-:-:S04]  /*99d0*/  F2FP.SATFINITE.E4M3.F32.PACK_AB_MERGE_C R76, R31, R29, RZ ;  /* 0x0000001d1f4c723e */ /* 0x000fc800048070ff */
[----:B------:R-:W0:Y:S01]  /*99e0*/  MUFU.EX2 R40, R40 ;  /* 0x0000002800287308 */ /* 0x000e220000000800 */
[----:B---3--:R-:W-:Y:S01]  /*99f0*/  FADD R29, R26, R27 ;  /* 0x0000001b1a1d7221 */ /* 0x008fe20000000000 */
[----:B------:R-:W-:-:S06]  /*9a00*/  FMUL R48, R48, 1.4426950216293334961 ;  /* 0x3fb8aa3b30307820 */ /* 0x000fcc0000400000 */
[----:B------:R-:W3:Y:S01]  /*9a10*/  MUFU.EX2 R30, R30 ;  /* 0x0000001e001e7308 */ /* 0x000ee20000000800 */
[----:B-1----:R-:W-:Y:S01]  /*9a20*/  FADD R29, R34, R29 ;  /* 0x0000001d221d7221 */ /* 0x002fe20000000000 */
[----:B------:R-:W-:-:S06]  /*9a30*/  FMUL R35, R35, 1.4426950216293334961 ;  /* 0x3fb8aa3b23237820 */ /* 0x000fcc0000400000 */
        /* <DEDUP_REMOVED lines=11> */
[----:B0-----:R-:W-:-:S07]  /*9af0*/  FADD R29, R48, R29 ;  /* 0x0000001d301d7221 */ /* 0x001fce0000000000 */
[----:B------:R-:W0:Y:S01]  /*9b00*/  MUFU.EX2 R54, R54 ;  /* 0x0000003600367308 */ /* 0x000e220000000800 */
[----:B------:R-:W-:Y:S01]  /*9b10*/  FADD R31, R41, R29 ;  /* 0x0000001d291f7221 */ /* 0x000fe20000000000 */
[----:B------:R-:W-:-:S06]  /*9b20*/  F2FP.SATFINITE.E4M3.F32.PACK_AB_MERGE_C R32, R33, R32, RZ ;  /* 0x000000202120723e */ /* 0x000fcc00048070ff */
[----:B------:R-:W0:Y:S01]  /*9b30*/  MUFU.EX2 R44, R44 ;  /* 0x0000002c002c7308 */ /* 0x000e220000000800 */
[----:B---3--:R-:W-:Y:S01]  /*9b40*/  FADD R33, R35, R31 ;  /* 0x0000001f23217221 */ /* 0x008fe20000000000 */
[----:B------:R-:W-:Y:S01]  /*9b50*/  FMUL R60, R60, 1.4426950216293334961 ;  /* 0x3fb8aa3b3c3c7820 */ /* 0x000fe20000400000 */
[----:B------:R-:W-:-:S05]  /*9b60*/  FFMA R64, R64, UR31, -R0 ;  /* 0x0000001f40407c23 */ /* 0x000fca0008000800 */
[----:B------:R-:W3:Y:S01]  /*9b70*/  MUFU.EX2 R46, R46 ;  /* 0x0000002e002e7308 */ /* 0x000ee20000000800 */
[----:B-1----:R-:W-:Y:S01]  /*9b80*/  FADD R33, R53, R33 ;  /* 0x0000002135217221 */ /* 0x002fe20000000000 */
[----:B------:R-:W-:-:S06]  /*9b90*/  FMUL R50, R64, 1.4426950216293334961 ;  /* 0x3fb8aa3b40327820 */ /* 0x000fcc0000400000 */
[----:B------:R-:W1:Y:S01]  /*9ba0*/  MUFU.EX2 R59, R59 ;  /* 0x0000003b003b7308 */ /* 0x000e620000000800 */
[----:B0-----:R-:W-:Y:S01]  /*9bb0*/  FADD R33, R54, R33 ;  /* 0x0000002136217221 */ /* 0x001fe20000000000 */
[----:B------:R-:W-:-:S06]  /*9bc0*/  FMUL R51, R51, 1.4426950216293334961 ;  /* 0x3fb8aa3b33337820 */ /* 0x000fcc0000400000 */
[----:B------:R-:W0:Y:S01]  /*9bd0*/  MUFU.EX2 R60, R60 ;  /* 0x0000003c003c7308 */ /* 0x000e220000000800 */
[----:B------:R-:W-:Y:S01]  /*9be0*/  FADD R33, R44, R33 ;  /* 0x000000212c217221 */ /* 0x000fe20000000000 */
[----:B------:R-:W-:-:S06]  /*9bf0*/  FFMA R64, R67, UR31, -R0 ;  /* 0x0000001f43407c23 */ /* 0x000fcc0008000800 */
[----:B------:R-:W0:Y:S01]  /*9c00*/  MUFU.EX2 R50, R50 ;  /* 0x0000003200327308 */ /* 0x000e220000000800 */
[----:B---3--:R-:W-:Y:S01]  /*9c10*/  FADD R33, R46, R33 ;  /* 0x000000212e217221 */ /* 0x008fe20000000000 */
[----:B------:R-:W-:-:S06]  /*9c20*/  FMUL R64, R64, 1.4426950216293334961 ;  /* 0x3fb8aa3b40407820 */ /* 0x000fcc0000400000 */
[----:B------:R-:W3:Y:S01]  /*9c30*/  MUFU.EX2 R51, R51 ;  /* 0x0000003300337308 */ /* 0x000ee20000000800 */
[----:B-1----:R-:W-:Y:S01]  /*9c40*/  FADD R33, R59, R33 ;  /* 0x000000213b217221 */ /* 0x002fe20000000000 */
[----:B------:R-:W-:-:S06]  /*9c50*/  FFMA R69, R69, UR31, -R0 ;  /* 0x0000001f45457c23 */ /* 0x000fcc0008000800 */
[----:B------:R-:W1:Y:S01]  /*9c60*/  MUFU.EX2 R63, R63 ;  /* 0x0000003f003f7308 */ /* 0x000e620000000800 */
[----:B0-----:R-:W-:Y:S01]  /*9c70*/  FADD R33, R60, R33 ;  /* 0x000000213c217221 */ /* 0x001fe20000000000 */
[----:B------:R-:W-:Y:S01]  /*9c80*/  FMUL R25, R69, 1.4426950216293334961 ;  /* 0x3fb8aa3b45197820 */ /* 0x000fe20000400000 */
[----:B------:R-:W-:-:S05]  /*9c90*/  F2FP.SATFINITE.E4M3.F32.PACK_AB_MERGE_C R34, R42, R34, RZ ;  /* 0x000000222a22723e */ /* 0x000fca00048070ff */
[----:B------:R-:W0:Y:S01]  /*9ca0*/  MUFU.EX2 R64, R64 ;  /* 0x0000004000407308 */ /* 0x000e220000000800 */
[----:B------:R-:W-:Y:S01]  /*9cb0*/  F2FP.SATFINITE.E4M3.F32.PACK_AB_MERGE_C R42, R54, R53, RZ ;  /* 0x00000035362a723e */ /* 0x000fe200048070ff */
[----:B------:R-:W-:Y:S01]  /*9cc0*/  FADD R53, R50, R33 ;  /* 0x0000002132357221 */ /* 0x000fe20000000000 */
[----:B------:R-:W-:-:S03]  /*9cd0*/  FFMA R71, R71, UR31, -R0 ;  /* 0x0000001f47477c23 */ /* 0x000fc60008000800 */
[----:B---3--:R-:W-:Y:S02]  /*9ce0*/  FADD R53, R51, R53 ;  /* 0x0000003533357221 */ /* 0x008fe40000000000 */
[----:B------:R-:W3:Y:S01]  /*9cf0*/  MUFU.EX2 R25, R25 ;  /* 0x0000001900197308 */ /* 0x000ee20000000800 */
[----:B------:R-:W-:Y:S01]  /*9d00*/  FMUL R7, R71, 1.4426950216293334961 ;  /* 0x3fb8aa3b47077820 */ /* 0x000fe20000400000 */
[----:B------:R-:W-:Y:S01]  /*9d10*/  FFMA R72, R72, UR31, -R0 ;  /* 0x0000001f48487c23 */ /* 0x000fe20008000800 */
[----:B-1----:R-:W-:-:S05]  /*9d20*/  FADD R53, R63, R53 ;  /* 0x000000353f357221 */ /* 0x002fca0000000000 */
[----:B------:R-:W1:Y:S01]  /*9d30*/  MUFU.EX2 R6, R6 ;  /* 0x0000000600067308 */ /* 0x000e620000000800 */
[----:B------:R-:W-:Y:S01]  /*9d40*/  FMUL R72, R72, 1.4426950216293334961 ;  /* 0x3fb8aa3b48487820 */ /* 0x000fe20000400000 */
[----:B0-----:R-:W-:Y:S01]  /*9d50*/  FADD R53, R64, R53 ;  /* 0x0000003540357221 */ /* 0x001fe20000000000 */
[----:B------:R-:W-:-:S05]  /*9d60*/  FFMA R74, R74, UR31, -R0 ;  /* 0x0000001f4a4a7c23 */ /* 0x000fca0008000800 */
[----:B------:R-:W0:Y:S01]  /*9d70*/  MUFU.EX2 R7, R7 ;  /* 0x0000000700077308 */ /* 0x000e220000000800 */
[----:B------:R-:W-:Y:S01]  /*9d80*/  FADD R53, R24, R53 ;  /* 0x0000003518357221 */ /* 0x000fe20000000000 */
[----:B------:R-:W-:Y:S01]  /*9d90*/  FFMA R75, R75, UR31, -R0 ;  /* 0x0000001f4b4b7c23 */ /* 0x000fe20008000800 */
[----:B------:R-:W-:-:S05]  /*9da0*/  FMUL R74, R74, 1.4426950216293334961 ;  /* 0x3fb8aa3b4a4a7820 */ /* 0x000fca0000400000 */
[----:B------:R-:W0:Y:S01]  /*9db0*/  MUFU.EX2 R61, R72 ;  /* 0x00000048003d7308 */ /* 0x000e220000000800 */
[----:B---3--:R-:W-:Y:S01]  /*9dc0*/  FADD R53, R25, R53 ;  /* 0x0000003519357221 */ /* 0x008fe20000000000 */
[----:B------:R-:W-:-:S06]  /*9dd0*/  FMUL R67, R75, 1.4426950216293334961 ;  /* 0x3fb8aa3b4b437820 */ /* 0x000fcc0000400000 */
[----:B------:R-:W3:Y:S01]  /*9de0*/  MUFU.EX2 R62, R62 ;  /* 0x0000003e003e7308 */ /* 0x000ee20000000800 */
[----:B-1----:R-:W-:Y:S01]  /*9df0*/  FADD R53, R6, R53 ;  /* 0x0000003506357221 */ /* 0x002fe20000000000 */
[----:B------:R-:W-:-:S06]  /*9e00*/  FFMA R77, R77, UR31, -R0 ;  /* 0x0000001f4d4d7c23 */ /* 0x000fcc0008000800 */
[----:B------:R1:W2:Y:S01]  /*9e10*/  MUFU.EX2 R9, R74 ;  /* 0x0000004a00097308 */ /* 0x0002a20000000800 */
[----:B0-----:R-:W-:Y:S01]  /*9e20*/  FADD R54, R7, R53 ;  /* 0x0000003507367221 */ /* 0x001fe20000000000 */
[----:B------:R-:W-:Y:S01]  /*9e30*/  FMUL R13, R77, 1.4426950216293334961 ;  /* 0x3fb8aa3b4d0d7820 */ /* 0x000fe20000400000 */
[----:B------:R-:W-:-:S05]  /*9e40*/  FFMA R78, R78, UR31, -R0 ;  /* 0x0000001f4e4e7c23 */ /* 0x000fca0008000800 */
[----:B------:R-:W0:Y:S01]  /*9e50*/  MUFU.EX2 R67, R67 ;  /* 0x0000004300437308 */ /* 0x000e220000000800 */
[----:B------:R-:W-:Y:S01]  /*9e60*/  FADD R54, R61, R54 ;  /* 0x000000363d367221 */ /* 0x000fe20000000000 */
[----:B-1----:R-:W-:Y:S01]  /*9e70*/  FMUL R74, R78, 1.4426950216293334961 ;  /* 0x3fb8aa3b4e4a7820 */ /* 0x002fe20000400000 */
[----:B------:R-:W-:Y:S01]  /*9e80*/  FFMA R79, R79, UR31, -R0 ;  /* 0x0000001f4f4f7c23 */ /* 0x000fe20008000800 */
[----:B------:R-:W-:-:S04]  /*9e90*/  F2FP.SATFINITE.E4M3.F32.PACK_AB_MERGE_C R47, R48, R47, RZ ;  /* 0x0000002f302f723e */ /* 0x000fc800048070ff */
[----:B------:R-:W1:Y:S01]  /*9ea0*/  MUFU.EX2 R12, R12 ;  /* 0x0000000c000c7308 */ /* 0x000e620000000800 */
[----:B------:R-:W-:Y:S01]  /*9eb0*/  F2FP.SATFINITE.E4M3.F32.PACK_AB_MERGE_C R48, R60, R59, RZ ;  /* 0x0000003b3c30723e */ /* 0x000fe200048070ff */
[----:B---3--:R-:W-:Y:S01]  /*9ec0*/  FADD R59, R62, R54 ;  /* 0x000000363e3b7221 */ /* 0x008fe20000000000 */
[----:B------:R-:W-:Y:S01]  /*9ed0*/  FMUL R75, R79, 1.4426950216293334961 ;  /* 0x3fb8aa3b4f4b7820 */ /* 0x000fe20000400000 */
[----:B------:R-:W-:-:S04]  /*9ee0*/  FFMA R80, R80, UR31, -R0 ;  /* 0x0000001f50507c23 */ /* 0x000fc80008000800 */
[----:B------:R-:W3:Y:S01]  /*9ef0*/  MUFU.EX2 R13, R13 ;  /* 0x0000000d000d7308 */ /* 0x000ee20000000800 */
[----:B--2---:R-:W-:Y:S01]  /*9f00*/  FADD R59, R9, R59 ;  /* 0x0000003b093b7221 */ /* 0x004fe20000000000 */
[----:B------:R-:W-:Y:S01]  /*9f10*/  FFMA R81, R81, UR31, -R0 ;  /* 0x0000001f51517c23 */ /* 0x000fe20008000800 */
[----:B------:R-:W-:Y:S01]  /*9f20*/  FMUL R80, R80, 1.4426950216293334961 ;  /* 0x3fb8aa3b50507820 */ /* 0x000fe20000400000 */
[----:B------:R-:W-:-:S04]  /*9f30*/  F2FP.SATFINITE.E4M3.F32.PACK_AB_MERGE_C R4, R184, R196, R4 ;  /* 0x000000c4b804723e */ /* 0x000fc80004807004 */
[----:B------:R-:W2:Y:S01]  /*9f40*/  MUFU.EX2 R74, R74 ;  /* 0x0000004a004a7308 */ /* 0x000ea20000000800 */
[----:B0-----:R-:W-:Y:S01]  /*9f50*/  FADD R59, R67, R59 ;  /* 0x0000003b433b7221 */ /* 0x001fe20000000000 */
[----:B------:R0:W5:Y:S01]  /*9f60*/  LDL.LU R196, [R1+0x54] ;  /* 0x0000540001c47983 */ /* 0x0001620000300800 */
[----:B------:R-:W-:Y:S01]  /*9f70*/  FMUL R16, R81, 1.4426950216293334961 ;  /* 0x3fb8aa3b51107820 */ /* 0x000fe20000400000 */
[--C-:B------:R-:W-:Y:S02]  /*9f80*/  FFMA R82, R82, UR31, -R0.reuse ;  /* 0x0000001f52527c23 */ /* 0x100fe40008000800 */
[----:B------:R0:W5:Y:S02]  /*9f90*/  LDL.LU R184, [R1+0x50] ;  /* 0x0000500001b87983 */ /* 0x0001640000300800 */
[----:B------:R-:W0:Y:S01]  /*9fa0*/  MUFU.EX2 R75, R75 ;  /* 0x0000004b004b7308 */ /* 0x000e220000000800 */
[----:B-1----:R-:W-:Y:S01]  /*9fb0*/  FADD R59, R12, R59 ;  /* 0x0000003b0c3b7221 */ /* 0x002fe20000000000 */
[----:B------:R-:W-:Y:S01]  /*9fc0*/  FMUL R77, R82, 1.4426950216293334961 ;  /* 0x3fb8aa3b524d7820 */ /* 0x000fe20000400000 */
[----:B------:R-:W-:-:S05]  /*9fd0*/  FFMA R83, R83, UR31, -R0 ;  /* 0x0000001f53537c23 */ /* 0x000fca0008000800 */
[----:B------:R-:W1:Y:S01]  /*9fe0*/  MUFU.EX2 R14, R80 ;  /* 0x00000050000e7308 */ /* 0x000e620000000800 */
[----:B---3--:R-:W-:Y:S01]  /*9ff0*/  FADD R59, R13, R59 ;  /* 0x0000003b0d3b7221 */ /* 0x008fe20000000000 */
[----:B------:R-:W-:Y:S01]  /*a000*/  FMUL R78, R83, 1.4426950216293334961 ;  /* 0x3fb8aa3b534e7820 */ /* 0x000fe20000400000 */
[----:B------:R-:W-:-:S05]  /*a010*/  FFMA R84, R84, UR31, -R0 ;  /* 0x0000001f54547c23 */ /* 0x000fca0008000800 */
[----:B------:R-:W3:Y:S01]  /*a020*/  MUFU.EX2 R16, R16 ;  /* 0x0000001000107308 */ /* 0x000ee20000000800 */
[----:B--2---:R-:W-:Y:S01]  /*a030*/  FADD R59, R74, R59 ;  /* 0x0000003b4a3b7221 */ /* 0x004fe20000000000 */
[----:B------:R-:W-:Y:S01]  /*a040*/  FFMA R85, R85, UR31, -R0 ;  /* 0x0000001f55557c23 */ /* 0x000fe20008000800 */
[----:B------:R-:W-:-:S05]  /*a050*/  FMUL R84, R84, 1.4426950216293334961 ;  /* 0x3fb8aa3b54547820 */ /* 0x000fca0000400000 */
[----:B------:R-:W2:Y:S01]  /*a060*/  MUFU.EX2 R77, R77 ;  /* 0x0000004d004d7308 */ /* 0x000ea20000000800 */
[----:B0-----:R-:W-:Y:S01]  /*a070*/  FADD R60, R75, R59 ;  /* 0x0000003b4b3c7221 */ /* 0x001fe20000000000 */
[----:B------:R-:W-:Y:S01]  /*a080*/  FMUL R19, R85, 1.4426950216293334961 ;  /* 0x3fb8aa3b55137820 */ /* 0x000fe20000400000 */
[----:B------:R-:W-:-:S05]  /*a090*/  FFMA R86, R86, UR31, -R0 ;  /* 0x0000001f56567c23 */ /* 0x000fca0008000800 */
        /* <DEDUP_REMOVED lines=23> */
[--C-:B------:R-:W-:Y:S01]  /*a210*/  FFMA R105, R105, UR31, -R0.reuse ;  /* 0x0000001f69697c23 */ /* 0x100fe20008000800 */
[----:B------:R-:W-:-:S04]  /*a220*/  FFMA R92, R92, UR31, -R0 ;  /* 0x0000001f5c5c7c23 */ /* 0x000fc80008000800 */
[----:B------:R-:W3:Y:S01]  /*a230*/  MUFU.EX2 R27, R27 ;  /* 0x0000001b001b7308 */ /* 0x000ee20000000800 */
[----:B--2---:R-:W-:Y:S01]  /*a240*/  FADD R65, R80, R65 ;  /* 0x0000004150417221 */ /* 0x004fe20000000000 */
[----:B------:R-:W-:Y:S01]  /*a250*/  FFMA R93, R93, UR31, -R0 ;  /* 0x0000001f5d5d7c23 */ /* 0x000fe20008000800 */
[----:B------:R-:W-:Y:S01]  /*a260*/  FMUL R60, R105, 1.4426950216293334961 ;  /* 0x3fb8aa3b693c7820 */ /* 0x000fe20000400000 */
[----:B------:R-:W-:-:S04]  /*a270*/  FMUL R92, R92, 1.4426950216293334961 ;  /* 0x3fb8aa3b5c5c7820 */ /* 0x000fc80000400000 */
[----:B------:R-:W2:Y:S01]  /*a280*/  MUFU.EX2 R82, R82 ;  /* 0x0000005200527308 */ /* 0x000ea20000000800 */
[----:B------:R-:W-:Y:S01]  /*a290*/  MOV R105, R66 ;  /* 0x0000004200697202 */ /* 0x000fe20000000f00 */
[----:B0-----:R-:W-:Y:S01]  /*a2a0*/  FADD R66, R81, R65 ;  /* 0x0000004151427221 */ /* 0x001fe20000000000 */
[----:B------:R-:W-:Y:S01]  /*a2b0*/  FMUL R31, R93, 1.4426950216293334961 ;  /* 0x3fb8aa3b5d1f7820 */ /* 0x000fe20000400000 */
[--C-:B------:R-:W-:Y:S01]  /*a2c0*/  FFMA R94, R94, UR31, -R0.reuse ;  /* 0x0000001f5e5e7c23 */ /* 0x100fe20008000800 */
[----:B------:R-:W-:-:S03]  /*a2d0*/  FFMA R104, R104, UR31, -R0 ;  /* 0x0000001f68687c23 */ /* 0x000fc60008000800 */
[----:B------:R-:W0:Y:S01]  /*a2e0*/  MUFU.EX2 R83, R83 ;  /* 0x0000005300537308 */ /* 0x000e220000000800 */
[----:B-1----:R-:W-:Y:S01]  /*a2f0*/  FADD R66, R21, R66 ;  /* 0x0000004215427221 */ /* 0x002fe20000000000 */
[----:B------:R-:W-:Y:S01]  /*a300*/  FMUL R85, R94, 1.4426950216293334961 ;  /* 0x3fb8aa3b5e557820 */ /* 0x000fe20000400000 */
[----:B------:R-:W-:Y:S01]  /*a310*/  FFMA R95, R95, UR31, -R0 ;  /* 0x0000001f5f5f7c23 */ /* 0x000fe20008000800 */
[----:B------:R-:W-:-:S04]  /*a320*/  FMUL R59, R104, 1.4426950216293334961 ;  /* 0x3fb8aa3b683b7820 */ /* 0x000fc80000400000 */
[----:B------:R-:W1:Y:S01]  /*a330*/  MUFU.EX2 R29, R92 ;  /* 0x0000005c001d7308 */ /* 0x000e620000000800 */
[----:B------:R-:W-:Y:S01]  /*a340*/  MOV R104, R68 ;  /* 0x0000004400687202 */ /* 0x000fe20000000f00 */
[----:B---3--:R-:W-:Y:S01]  /*a350*/  FADD R68, R27, R66 ;  /* 0x000000421b447221 */ /* 0x008fe20000000000 */
[----:B------:R-:W-:Y:S01]  /*a360*/  FMUL R86, R95, 1.4426950216293334961 ;  /* 0x3fb8aa3b5f567820 */ /* 0x000fe20000400000 */
[----:B------:R-:W-:-:S04]  /*a370*/  FFMA R96, R96, UR31, -R0 ;  /* 0x0000001f60607c23 */ /* 0x000fc80008000800 */
        /* <DEDUP_REMOVED lines=18> */
[----:B------:R-:W-:Y:S01]  /*a4a0*/  FMUL R53, R100, 1.4426950216293334961 ;  /* 0x3fb8aa3b64357820 */ /* 0x000fe20000400000 */
[----:B------:R-:W-:-:S05]  /*a4b0*/  FFMA R101, R101, UR31, -R0 ;  /* 0x0000001f65657c23 */ /* 0x000fca0008000800 */
        /* <DEDUP_REMOVED lines=10> */
[----:B------:R-:W-:-:S06]  /*a560*/  FMUL R90, R103, 1.4426950216293334961 ;  /* 0x3fb8aa3b675a7820 */ /* 0x000fcc0000400000 */
[----:B------:R-:W3:Y:S01]  /*a570*/  MUFU.EX2 R54, R54 ;  /* 0x0000003600367308 */ /* 0x000ee20000000800 */
[----:B--2---:R-:W-:Y:S01]  /*a580*/  FADD R71, R87, R71 ;  /* 0x0000004757477221 */ /* 0x004fe20000000000 */
[----:B------:R-:W-:-:S06]  /*a590*/  FFMA R106, R106, UR31, -R0 ;  /* 0x0000001f6a6a7c23 */ /* 0x000fcc0008000800 */
[----:B------:R-:W2:Y:S01]  /*a5a0*/  MUFU.EX2 R89, R89 ;  /* 0x0000005900597308 */ /* 0x000ea20000000800 */
[----:B0-----:R-:W-:Y:S01]  /*a5b0*/  FADD R71, R88, R71 ;  /* 0x0000004758477221 */ /* 0x001fe20000000000 */
[----:B------:R-:W-:-:S06]  /*a5c0*/  FMUL R91, R106, 1.4426950216293334961 ;  /* 0x3fb8aa3b6a5b7820 */ /* 0x000fcc0000400000 */
[----:B------:R-:W0:Y:S01]  /*a5d0*/  MUFU.EX2 R90, R90 ;  /* 0x0000005a005a7308 */ /* 0x000e220000000800 */
[----:B-1----:R-:W-:Y:S01]  /*a5e0*/  FADD R71, R53, R71 ;  /* 0x0000004735477221 */ /* 0x002fe20000000000 */
[----:B------:R-:W-:-:S06]  /*a5f0*/  FFMA R107, R107, UR31, -R0 ;  /* 0x0000001f6b6b7c23 */ /* 0x000fcc0008000800 */
        /* <DEDUP_REMOVED lines=27> */
[----:B------:R-:W-:Y:S01]  /*a7b0*/  FFMA R114, R114, UR31, -R0 ;  /* 0x0000001f72727c23 */ /* 0x000fe20008000800 */
[----:B------:R-:W-:-:S04]  /*a7c0*/  F2FP.SATFINITE.E4M3.F32.PACK_AB_MERGE_C R84, R64, R63, RZ ;  /* 0x0000003f4054723e */ /* 0x000fc800048070ff */
        /* <DEDUP_REMOVED lines=15> */
[--C-:B------:R-:W-:Y:S01]  /*a8c0*/  FFMA R118, R118, UR31, -R0.reuse ;  /* 0x0000001f76767c23 */ /* 0x100fe20008000800 */
[----:B------:R-:W0:Y:S04]  /*a8d0*/  S2R R107, SR_TID.X ;  /* 0x00000000006b7919 */ /* 0x000e280000002100 */
[----:B------:R-:W2:Y:S01]  /*a8e0*/  MUFU.EX2 R101, R101 ;  /* 0x0000006500657308 */ /* 0x000ea20000000800 */
        /* <DEDUP_REMOVED lines=12> */
[----:B------:R-:W-:Y:S01]  /*a9b0*/  FADD R96, R101, R92 ;  /* 0x0000005c65607221 */ /* 0x000fe20000000000 */
[--C-:B------:R-:W-:Y:S01]  /*a9c0*/  FFMA R122, R122, UR31, -R0.reuse ;  /* 0x0000001f7a7a7c23 */ /* 0x100fe20008000800 */
[----:B------:R-:W-:Y:S01]  /*a9d0*/  FFMA R123, R123, UR31, -R0 ;  /* 0x0000001f7b7b7c23 */ /* 0x000fe20008000800 */
[----:B------:R-:W-:-:S04]  /*a9e0*/  F2FP.SATFINITE.E4M3.F32.PACK_AB_MERGE_C R92, R7, R6, RZ ;  /* 0x00000006075c723e */ /* 0x000fc800048070ff */
[----:B------:R-:W0:Y:S01]  /*a9f0*/  MUFU.EX2 R103, R103 ;  /* 0x0000006700677308 */ /* 0x000e220000000800 */
[----:B------:R-:W-:Y:S01]  /*aa00*/  FMUL R121, R121, 1.4426950216293334961 ;  /* 0x3fb8aa3b79797820 */ /* 0x000fe20000400000 */
[----:B-1----:R-:W-:Y:S01]  /*aa10*/  FADD R7, R71, R96 ;  /* 0x0000006047077221 */ /* 0x002fe20000000000 */
[----:B------:R-:W-:Y:S01]  /*aa20*/  F2FP.SATFINITE.E4M3.F32.PACK_AB_MERGE_C R96, R75, R74, RZ ;  /* 0x0000004a4b60723e */ /* 0x000fe200048070ff */
[----:B------:R-:W-:Y:S01]  /*aa30*/  FMUL R6, R122, 1.4426950216293334961 ;  /* 0x3fb8aa3b7a067820 */ /* 0x000fe20000400000 */
[----:B------:R-:W-:-:S03]  /*aa40*/  FMUL R75, R123, 1.4426950216293334961 ;  /* 0x3fb8aa3b7b4b7820 */ /* 0x000fc60000400000 */
[----:B------:R-:W1:Y:S01]  /*aa50*/  MUFU.EX2 R63, R120 ;  /* 0x00000078003f7308 */ /* 0x000e620000000800 */
[----:B---3--:R-:W-:-:S07]  /*aa60*/  FADD R7, R72, R7 ;  /* 0x0000000748077221 */ /* 0x008fce0000000000 */
[----:B------:R-:W3:Y:S01]  /*aa70*/  MUFU.EX2 R64, R121 ;  /* 0x0000007900407308 */ /* 0x000ee20000000800 */
[----:B--2---:R-:W-:Y:S01]  /*aa80*/  FADD R7, R102, R7 ;  /* 0x0000000766077221 */ /* 0x004fe20000000000 */
[----:B0-----:R-:W-:-:S06]  /*aa90*/  LOP3.LUT R106, R107, 0x7f, RZ, 0xc0, !PT ;  /* 0x0000007f6b6a7812 */ /* 0x001fcc00078ec0ff */
[----:B------:R-:W0:Y:S01]  /*aaa0*/  MUFU.EX2 R6, R6 ;  /* 0x0000000600067308 */ /* 0x000e220000000800 */
[----:B------:R-:W-:-:S07]  /*aab0*/  FADD R7, R103, R7 ;  /* 0x0000000767077221 */ /* 0x000fce0000000000 */
[----:B------:R-:W2:Y:S01]  /*aac0*/  MUFU.EX2 R75, R75 ;  /* 0x0000004b004b7308 */ /* 0x000ea20000000800 */
[----:B------:R-:W-:Y:S01]  /*aad0*/  F2FP.SATFINITE.E4M3.F32.PACK_AB_MERGE_C R95, R67, R9, RZ ;  /* 0x00000009435f723e */ /* 0x000fe200048070ff */
[----:B-1----:R-:W-:Y:S01]  /*aae0*/  FADD R9, R63, R7 ;  /* 0x000000073f097221 */ /* 0x002fe20000000000 */
[----:B------:R-:W-:Y:S02]  /*aaf0*/  SHF.L.U32 R67, R107, 0x4, RZ ;  /* 0x000000046b437819 */ /* 0x000fe400000006ff */
[----:B------:R-:W-:Y:S01]  /*ab00*/  LOP3.LUT R7, R106, 0x60, RZ, 0x3c, !PT ;  /* 0x000000606a077812 */ /* 0x000fe200078e3cff */
[--C-:B------:R-:W-:Y:S01]  /*ab10*/  FFMA R126, R126, UR31, -R0.reuse ;  /* 0x0000001f7e7e7c23 */ /* 0x100fe20008000800 */
[--C-:B------:R-:W-:Y:S01]  /*ab20*/  FFMA R124, R124, UR31, -R0.reuse ;  /* 0x0000001f7c7c7c23 */ /* 0x100fe20008000800 */
[----:B---3--:R-:W-:Y:S01]  /*ab30*/  FADD R9, R64, R9 ;  /* 0x0000000940097221 */ /* 0x008fe20000000000 */
[----:B------:R-:W-:Y:S01]  /*ab40*/  LOP3.LUT R67, R67, 0x70, RZ, 0xc0, !PT ;  /* 0x0000007043437812 */ /* 0x000fe200078ec0ff */
[--C-:B------:R-:W-:Y:S01]  /*ab50*/  FFMA R127, R127, UR31, -R0.reuse ;  /* 0x0000001f7f7f7c23 */ /* 0x100fe20008000800 */
[----:B------:R1:W-:Y:S01]  /*ab60*/  STS.U8 [R7+UR11+0x7300], R43 ;  /* 0x0073002b07007988 */ /* 0x0003e2000800000b */
[----:B------:R-:W-:Y:S01]  /*ab70*/  F2FP.SATFINITE.E4M3.F32.PACK_AB_MERGE_C R98, R78, R77, RZ ;  /* 0x0000004d4e62723e */ /* 0x000fe200048070ff */
[--C-:B------:R-:W-:Y:S01]  /*ab80*/  FFMA R125, R125, UR31, -R0.reuse ;  /* 0x0000001f7d7d7c23 */ /* 0x100fe20008000800 */
[----:B------:R-:W-:Y:S01]  /*ab90*/  F2FP.SATFINITE.E4M3.F32.PACK_AB_MERGE_C R85, R86, R85, RZ ;  /* 0x000000555655723e */ /* 0x000fe200048070ff */
[----:B------:R3:W-:Y:S01]  /*aba0*/  STS.U8 [R7+UR11+0x7f00], R52 ;  /* 0x007f003407007988 */ /* 0x0007e2000800000b */
[--C-:B------:R-:W-:Y:S01]  /*abb0*/  FFMA R130, R130, UR31, -R0.reuse ;  /* 0x0000001f82827c23 */ /* 0x100fe20008000800 */
[----:B------:R-:W-:Y:S01]  /*abc0*/  FFMA R131, R131, UR31, -R0 ;  /* 0x0000001f83837c23 */ /* 0x000fe20008000800 */
[----:B0-----:R-:W-:Y:S01]  /*abd0*/  FADD R86, R6, R9 ;  /* 0x0000000906567221 */ /* 0x001fe20000000000 */
[----:B------:R-:W-:-:S02]  /*abe0*/  LEA R67, R106, R67, 0x7 ;  /* 0x000000436a437211 */ /* 0x000fc400078e38ff */
[----:B-1----:R-:W-:Y:S01]  /*abf0*/  LOP3.LUT R43, R106, 0x70, RZ, 0x3c, !PT ;  /* 0x000000706a2b7812 */ /* 0x002fe200078e3cff */
[----:B------:R-:W-:Y:S01]  /*ac00*/  FMUL R124, R124, 1.4426950216293334961 ;  /* 0x3fb8aa3b7c7c7820 */ /* 0x000fe20000400000 */
[----:B--2---:R-:W-:Y:S01]  /*ac10*/  F2FP.SATFINITE.E4M3.F32.PACK_AB_MERGE_C R78, R75, R6, RZ ;  /* 0x000000064b4e723e */ /* 0x004fe200048070ff */
[----:B---3--:R-:W-:Y:S01]  /*ac20*/  FMUL R52, R126, 1.4426950216293334961 ;  /* 0x3fb8aa3b7e347820 */ /* 0x008fe20000400000 */
[----:B------:R-:W-:Y:S01]  /*ac30*/  F2FP.SATFINITE.E4M3.F32.PACK_AB_MERGE_C R6, R251, R252, R8 ;  /* 0x000000fcfb06723e */ /* 0x000fe20004807008 */
[----:B------:R-:W-:Y:S01]  /*ac40*/  FMUL R127, R127, 1.4426950216293334961 ;  /* 0x3fb8aa3b7f7f7820 */ /* 0x000fe20000400000 */
[----:B------:R0:W-:Y:S01]  /*ac50*/  STS.U8 [R7+UR11+0x7700], R45 ;  /* 0x0077002d07007988 */ /* 0x0001e2000800000b */
[----:B------:R-:W-:Y:S01]  /*ac60*/  F2FP.SATFINITE.E4M3.F32.PACK_AB_MERGE_C R8, R243, R246, R11 ;  /* 0x000000f6f308723e */ /* 0x000fe2000480700b */
[--C-:B------:R-:W-:Y:S01]  /*ac70*/  FFMA R128, R128, UR31, -R0.reuse ;  /* 0x0000001f80807c23 */ /* 0x100fe20008000800 */
[----:B------:R-:W-:Y:S01]  /*ac80*/  F2FP.SATFINITE.E4M3.F32.PACK_AB_MERGE_C R5, R104, R105, R5 ;  /* 0x000000696805723e */ /* 0x000fe20004807005 */
[----:B----4-:R1:W-:Y:S01]  /*ac90*/  STS.U8 [R7+UR11+0x7b00], R49 ;  /* 0x007b003107007988 */ /* 0x0103e2000800000b */
[----:B------:R-:W-:Y:S01]  /*aca0*/  F2FP.SATFINITE.E4M3.F32.PACK_AB_MERGE_C R11, R15, R238, R23 ;  /* 0x000000ee0f0b723e */ /* 0x000fe20004807017 */
[----:B------:R-:W-:Y:S01]  /*acb0*/  FFMA R129, R129, UR31, -R0 ;  /* 0x0000001f81817c23 */ /* 0x000fe20008000800 */
[----:B------:R-:W-:Y:S01]  /*acc0*/  F2FP.SATFINITE.E4M3.F32.PACK_AB_MERGE_C R9, R241, R242, R70 ;  /* 0x000000f2f109723e */ /* 0x000fe20004807046 */
[----:B------:R2:W-:Y:S01]  /*acd0*/  STS.U8 [R43+UR11+0x7380], R56 ;  /* 0x007380382b007988 */ /* 0x0005e2000800000b */
[----:B------:R-:W-:Y:S01]  /*ace0*/  FMUL R125, R125, 1.4426950216293334961 ;  /* 0x3fb8aa3b7d7d7820 */ /* 0x000fe20000400000 */
[----:B0-----:R-:W-:Y:S01]  /*acf0*/  F2FP.SATFINITE.E4M3.F32.PACK_AB_MERGE_C R45, R62, R61, R95 ;  /* 0x0000003d3e2d723e */ /* 0x001fe2000480705f */
[----:B------:R-:W-:Y:S01]  /*ad00*/  FMUL R61, R131, 1.4426950216293334961 ;  /* 0x3fb8aa3b833d7820 */ /* 0x000fe20000400000 */
[----:B------:R0:W-:Y:S01]  /*ad10*/  STS.U8 [R43+UR11+0x7f80], R58 ;  /* 0x007f803a2b007988 */ /* 0x0001e2000800000b */
[----:B------:R-:W-:-:S02]  /*ad20*/  LOP3.LUT R15, R67, 0x10, RZ, 0x3c, !PT ;  /* 0x00000010430f7812 */ /* 0x000fc400078e3cff */
[----:B-1----:R-:W-:Y:S01]  /*ad30*/  F2FP.SATFINITE.E4M3.F32.PACK_AB_MERGE_C R7, R247, R250, R10 ;  /* 0x000000faf707723e */ /* 0x002fe2000480700a */
[----:B------:R1:W-:Y:S01]  /*ad40*/  STS.U8 [R43+UR11+0x7b80], R55 ;  /* 0x007b80372b007988 */ /* 0x0003e2000800000b */
[----:B------:R-:W-:Y:S01]  /*ad50*/  F2FP.SATFINITE.E4M3.F32.PACK_AB_MERGE_C R10, R239, R240, R73 ;  /* 0x000000f0ef0a723e */ /* 0x000fe20004807049 */
[----:B--2---:R-:W2:Y:S01]  /*ad60*/  MUFU.EX2 R56, R124 ;  /* 0x0000007c00387308 */ /* 0x004ea20000000800 */
[----:B------:R-:W-:Y:S02]  /*ad70*/  F2FP.SATFINITE.E4M3.F32.PACK_AB_MERGE_C R97, R81, R80, RZ ;  /* 0x000000505161723e */ /* 0x000fe400048070ff */
[----:B------:R-:W-:Y:S01]  /*ad80*/  F2FP.SATFINITE.E4M3.F32.PACK_AB_MERGE_C R83, R83, R82, RZ ;  /* 0x000000525353723e */ /* 0x000fe200048070ff */
[----:B0-----:R-:W-:Y:S01]  /*ad90*/  FMUL R58, R130, 1.4426950216293334961 ;  /* 0x3fb8aa3b823a7820 */ /* 0x001fe20000400000 */
[----:B------:R-:W-:Y:S01]  /*ada0*/  F2FP.SATFINITE.E4M3.F32.PACK_AB_MERGE_C R87, R88, R87, RZ ;  /* 0x000000575857723e */ /* 0x000fe200048070ff */
[----:B------:R0:W-:Y:S02]  /*adb0*/  STS.U8 [R43+UR11+0x7780], R57 ;  /* 0x007780392b007988 */ /* 0x0001e4000800000b */
[----:B------:R-:W-:Y:S01]  /*adc0*/  MUFU.EX2 R52, R52 ;  /* 0x0000003400347308 */ /* 0x000fe20000000800 */
[----:B------:R-:W-:Y:S01]  /*add0*/  F2FP.SATFINITE.E4M3.F32.PACK_AB_MERGE_C R41, R35, R41, R42 ;  /* 0x000000292329723e */ /* 0x000fe2000480702a */
[----:B------:R-:W-:Y:S01]  /*ade0*/  FADD R62, -R0, R185 ;  /* 0x000000b9003e7221 */ /* 0x000fe20000000100 */
[----:B------:R-:W-:Y:S01]  /*adf0*/  STS.128 [R67+UR11], R4 ;  /* 0x0000000443007988 */ /* 0x000fe20008000c0b */
[----:B------:R-:W-:Y:S01]  /*ae00*/  F2FP.SATFINITE.E4M3.F32.PACK_AB_MERGE_C R40, R30, R40, R47 ;  /* 0x000000281e28723e */ /* 0x000fe2000480702f */
[----:B------:R-:W-:-:S03]  /*ae10*/  FMUL R128, R128, 1.4426950216293334961 ;  /* 0x3fb8aa3b80807820 */ /* 0x000fc60000400000 */
[----:B-1----:R-:W1:Y:S01]  /*ae20*/  MUFU.EX2 R55, R127 ;  /* 0x0000007f00377308 */ /* 0x002e620000000800 */
[----:B------:R-:W-:Y:S01]  /*ae30*/  F2FP.SATFINITE.E4M3.F32.PACK_AB_MERGE_C R42, R46, R44, R48 ;  /* 0x0000002c2e2a723e */ /* 0x000fe20004807030 */
[----:B------:R-:W-:Y:S01]  /*ae40*/  FMUL R129, R129, 1.4426950216293334961 ;  /* 0x3fb8aa3b81817820 */ /* 0x000fe20000400000 */
[----:B0-----:R-:W-:Y:S01]  /*ae50*/  F2FP.SATFINITE.E4M3.F32.PACK_AB_MERGE_C R43, R51, R50, R84 ;  /* 0x00000032332b723e */ /* 0x001fe20004807054 */
[----:B------:R0:W-:Y:S01]  /*ae60*/  STS.128 [R15+UR11], R8 ;  /* 0x000000080f007988 */ /* 0x0001e20008000c0b */
[----:B------:R-:W-:Y:S02]  /*ae70*/  F2FP.SATFINITE.E4M3.F32.PACK_AB_MERGE_C R37, R20, R37, R76 ;  /* 0x000000251425723e */ /* 0x000fe4000480704c */
[----:B------:R-:W-:Y:S01]  /*ae80*/  F2FP.SATFINITE.E4M3.F32.PACK_AB_MERGE_C R36, R17, R36, R28 ;  /* 0x000000241124723e */ /* 0x000fe2000480701c */
[----:B------:R-:W3:Y:S01]  /*ae90*/  MUFU.EX2 R57, R125 ;  /* 0x0000007d00397308 */ /* 0x000ee20000000800 */
[----:B------:R-:W-:Y:S02]  /*aea0*/  F2FP.SATFINITE.E4M3.F32.PACK_AB_MERGE_C R38, R22, R38, R32 ;  /* 0x000000261626723e */ /* 0x000fe40004807020 */
[----:B------:R-:W-:-:S02]  /*aeb0*/  F2FP.SATFINITE.E4M3.F32.PACK_AB_MERGE_C R39, R26, R39, R34 ;  /* 0x000000271a27723e */ /* 0x000fc40004807022 */
[----:B------:R-:W-:Y:S02]  /*aec0*/  F2FP.SATFINITE.E4M3.F32.PACK_AB_MERGE_C R44, R25, R24, R92 ;  /* 0x00000018192c723e */ /* 0x000fe4000480705c */
[----:B------:R-:W-:Y:S01]  /*aed0*/  F2FP.SATFINITE.E4M3.F32.PACK_AB_MERGE_C R46, R13, R12, R96 ;  /* 0x0000000c0d2e723e */ /* 0x000fe20004807060 */
[----:B------:R-:W-:Y:S01]  /*aee0*/  MUFU.EX2 R58, R58 ;  /* 0x0000003a003a7308 */ /* 0x000fe20000000800 */
[----:B------:R-:W-:Y:S02]  /*aef0*/  F2FP.SATFINITE.E4M3.F32.PACK_AB_MERGE_C R47, R16, R14, R98 ;  /* 0x0000000e102f723e */ /* 0x000fe40004807062 */
[----:B------:R-:W-:Y:S02]  /*af00*/  F2FP.SATFINITE.E4M3.F32.PACK_AB_MERGE_C R49, R27, R21, R83 ;  /* 0x000000151b31723e */ /* 0x000fe40004807053 */
[----:B------:R-:W-:Y:S02]  /*af10*/  F2FP.SATFINITE.E4M3.F32.PACK_AB_MERGE_C R48, R19, R18, R97 ;  /* 0x000000121330723e */ /* 0x000fe40004807061 */
[----:B------:R-:W-:Y:S01]  /*af20*/  F2FP.SATFINITE.E4M3.F32.PACK_AB_MERGE_C R50, R31, R29, R85 ;  /* 0x0000001d1f32723e */ /* 0x000fe20004807055 */
[----:B------:R-:W4:Y:S01]  /*af30*/  MUFU.EX2 R61, R61 ;  /* 0x0000003d003d7308 */ /* 0x000f220000000800 */
[----:B------:R-:W-:Y:S01]  /*af40*/  F2FP.SATFINITE.E4M3.F32.PACK_AB_MERGE_C R51, R79, R33, R87 ;  /* 0x000000214f33723e */ /* 0x000fe20004807057 */
[----:B------:R-:W-:Y:S01]  /*af50*/  FMUL R62, R62, 1.4426950216293334961 ;  /* 0x3fb8aa3b3e3e7820 */ /* 0x000fe20000400000 */
[----:B0-----:R-:W0:Y:S01]  /*af60*/  LDTM.x32 R4, tmem[UR12] ;  /* 0x0000000c000479ee */ /* 0x001e2200082c0000 */
[----:B------:R-:W-:-:S02]  /*af70*/  LOP3.LUT R70, R67, 0x20, RZ, 0x3c, !PT ;  /* 0x0000002043467812 */ /* 0x000fc400078e3cff */
[----:B------:R-:W-:Y:S02]  /*af80*/  LOP3.LUT R73, R67, 0x30, RZ, 0x3c, !PT ;  /* 0x0000003043497812 */ /* 0x000fe400078e3cff */
[----:B------:R-:W-:Y:S01]  /*af90*/  MUFU.EX2 R128, R128 ;  /* 0x0000008000807308 */ /* 0x000fe20000000800 */
[----:B------:R-:W-:Y:S01]  /*afa0*/  FADD R75, R75, R86 ;  /* 0x000000564b4b7221 */ /* 0x000fe20000000000 */
[----:B------:R-:W-:Y:S01]  /*afb0*/  LOP3.LUT R76, R67, 0x40, RZ, 0x3c, !PT ;  /* 0x00000040434c7812 */ /* 0x000fe200078e3cff */
[----:B------:R-:W-:Y:S05]  /*afc0*/  STS.128 [R70+UR11], R36 ;  /* 0x0000002446007988 */ /* 0x000fea0008000c0b */
[----:B------:R-:W0:Y:S01]  /*afd0*/  MUFU.EX2 R129, R129 ;  /* 0x0000008100817308 */ /* 0x000e220000000800 */
[----:B------:R2:W-:Y:S07]  /*afe0*/  STS.128 [R73+UR11], R40 ;  /* 0x0000002849007988 */ /* 0x0005ee0008000c0b */
[----:B------:R-:W0:Y:S01]  /*aff0*/  MUFU.EX2 R62, R62 ;  /* 0x0000003e003e7308 */ /* 0x000e220000000800 */
[----:B------:R3:W-:Y:S01]  /*b000*/  STS.128 [R76+UR11], R44 ;  /* 0x0000002c4c007988 */ /* 0x0007e20008000c0b */
[----:B------:R-:W-:-:S02]  /*b010*/  F2FP.SATFINITE.E4M3.F32.PACK_AB_MERGE_C R81, R90, R89, RZ ;  /* 0x000000595a51723e */ /* 0x000fc400048070ff */
[----:B------:R-:W-:Y:S01]  /*b020*/  F2FP.SATFINITE.E4M3.F32.PACK_AB_MERGE_C R82, R93, R91, RZ ;  /* 0x0000005b5d52723e */ /* 0x000fe200048070ff */
[----:B--2---:R-:W-:Y:S01]  /*b030*/  FADD R42, R56, R75 ;  /* 0x0000004b382a7221 */ /* 0x004fe20000000000 */
[----:B-1----:R-:W-:Y:S02]  /*b040*/  F2FP.SATFINITE.E4M3.F32.PACK_AB_MERGE_C R43, R55, R52, RZ ;  /* 0x00000034372b723e */ /* 0x002fe400048070ff */
[----:B------:R-:W-:Y:S02]  /*b050*/  F2FP.SATFINITE.E4M3.F32.PACK_AB_MERGE_C R80, R99, R94, RZ ;  /* 0x0000005e6350723e */ /* 0x000fe400048070ff */
[----:B------:R-:W-:Y:S01]  /*b060*/  F2FP.SATFINITE.E4M3.F32.PACK_AB_MERGE_C R77, R101, R100, RZ ;  /* 0x00000064654d723e */ /* 0x000fe200048070ff */
[C---:B---3--:R-:W-:Y:S01]  /*b070*/  FADD R45, R57.reuse, R42 ;  /* 0x0000002a392d7221 */ /* 0x048fe20000000000 */
[----:B------:R-:W-:Y:S02]  /*b080*/  F2FP.SATFINITE.E4M3.F32.PACK_AB_MERGE_C R42, R57, R56, R43 ;  /* 0x00000038392a723e */ /* 0x000fe4000480702b */
[----:B------:R-:W-:-:S02]  /*b090*/  F2FP.SATFINITE.E4M3.F32.PACK_AB_MERGE_C R74, R103, R102, RZ ;  /* 0x00000066674a723e */ /* 0x000fc400048070ff */
[----:B----4-:R-:W-:Y:S02]  /*b0a0*/  F2FP.SATFINITE.E4M3.F32.PACK_AB_MERGE_C R43, R61, R58, RZ ;  /* 0x0000003a3d2b723e */ /* 0x010fe400048070ff */
[C---:B------:R-:W-:Y:S02]  /*b0b0*/  LOP3.LUT R79, R67.reuse, 0x50, RZ, 0x3c, !PT ;  /* 0x00000050434f7812 */ /* 0x040fe400078e3cff */
[----:B------:R-:W-:Y:S02]  /*b0c0*/  LOP3.LUT R44, R67, 0x70, RZ, 0x3c, !PT ;  /* 0x00000070432c7812 */ /* 0x000fe400078e3cff */
[----:B------:R-:W-:Y:S02]  /*b0d0*/  F2FP.SATFINITE.E4M3.F32.PACK_AB_MERGE_C R37, R60, R59, R82 ;  /* 0x0000003b3c25723e */ /* 0x000fe40004807052 */
[----:B------:R-:W-:Y:S02]  /*b0e0*/  F2FP.SATFINITE.E4M3.F32.PACK_AB_MERGE_C R36, R54, R53, R81 ;  /* 0x000000353624723e */ /* 0x000fe40004807051 */
[----:B------:R-:W-:-:S02]  /*b0f0*/  F2FP.SATFINITE.E4M3.F32.PACK_AB_MERGE_C R38, R66, R65, R80 ;  /* 0x000000414226723e */ /* 0x000fc40004807050 */
[----:B------:R-:W-:Y:S02]  /*b100*/  F2FP.SATFINITE.E4M3.F32.PACK_AB_MERGE_C R39, R69, R68, R77 ;  /* 0x000000444527723e */ /* 0x000fe4000480704d */
[----:B------:R-:W-:Y:S02]  /*b110*/  LOP3.LUT R67, R67, 0x60, RZ, 0x3c, !PT ;  /* 0x0000006043437812 */ /* 0x000fe400078e3cff */
[----:B------:R-:W-:Y:S02]  /*b120*/  F2FP.SATFINITE.E4M3.F32.PACK_AB_MERGE_C R41, R64, R63, R78 ;  /* 0x0000003f4029723e */ /* 0x000fe4000480704e */
[----:B------:R-:W-:Y:S02]  /*b130*/  F2FP.SATFINITE.E4M3.F32.PACK_AB_MERGE_C R40, R72, R71, R74 ;  /* 0x000000474828723e */ /* 0x000fe4000480704a */
[----:B0-----:R-:W-:Y:S01]  /*b140*/  F2FP.SATFINITE.E4M3.F32.PACK_AB_MERGE_C R43, R129, R128, R43 ;  /* 0x00000080812b723e */ /* 0x001fe2000480702b */
[----:B------:R-:W-:Y:S01]  /*b150*/  STS.128 [R79+UR11], R48 ;  /* 0x000000304f007988 */ /* 0x000fe20008000c0b */
        /* <DEDUP_REMOVED lines=31> */
[----:B------:R-:W-:Y:S01]  /*b350*/  FMUL R35, R62, R35 ;  /* 0x000000233e237220 */ /* 0x000fe20000400000 */
[----:B------:R0:W-:Y:S04]  /*b360*/  STS.128 [R67+UR11], R36 ;  /* 0x0000002443007988 */ /* 0x0001e80008000c0b */
[----:B------:R1:W-:Y:S01]  /*b370*/  STS.128 [R44+UR11], R40 ;  /* 0x000000282c007988 */ /* 0x0003e20008000c0b */
[----:B------:R-:W-:Y:S01]  /*b380*/  NOP ;  /* 0x0000000000007918 */ /* 0x000fe20000000000 */
[----:B------:R1:W-:Y:S01]  /*b390*/  STTM.x32 tmem[UR12], R4 ;  /* 0x00000004000079ed */ /* 0x0003e200082c000c */
[----:B------:R-:W2:Y:S02]  /*b3a0*/  FENCE.VIEW.ASYNC.T ;  /* 0x00000000000073c6 */ /* 0x000ea40000000200 */
[----:B--2---:R-:W-:Y:S06]  /*b3b0*/  BAR.SYNC.DEFER_BLOCKING 0x0 ;  /* 0x0000000000007b1d */ /* 0x004fec0000010000 */
[----:B------:R2:W-:Y:S06]  /*b3c0*/  MEMBAR.ALL.CTA ;  /* 0x0000000000007992 */ /* 0x0005ec0000008000 */
[----:B--2---:R-:W2:Y:S01]  /*b3d0*/  FENCE.VIEW.ASYNC.S ;  /* 0x00000000000073c6 */ /* 0x004ea20000000000 */
[----:B------:R-:W-:-:S04]  /*b3e0*/  FADD R52, R52, R45 ;  /* 0x0000002d34347221 */ /* 0x000fc80000000000 */
[----:B------:R-:W-:-:S04]  /*b3f0*/  FADD R52, R55, R52 ;  /* 0x0000003437347221 */ /* 0x000fc80000000000 */
[----:B------:R-:W-:-:S04]  /*b400*/  FADD R52, R128, R52 ;  /* 0x0000003480347221 */ /* 0x000fc80000000000 */
[----:B0-----:R-:W-:Y:S01]  /*b410*/  FADD R37, R129, R52 ;  /* 0x0000003481257221 */ /* 0x001fe20000000000 */
[----:B------:R-:W-:-:S03]  /*b420*/  ULEA UR13, UR26, UR11, 0x3 ;  /* 0x0000000b1a0d7291 */ /* 0x000fc6000f8e18ff */
[----:B------:R-:W-:Y:S01]  /*b430*/  FADD R58, R58, R37 ;  /* 0x000000253a3a7221 */ /* 0x000fe20000000000 */
[----:B------:R-:W-:-:S03]  /*b440*/  UIADD3 UR13, UPT, UPT, UR13, 0x8000, URZ ;  /* 0x000080000d0d7890 */ /* 0x000fc6000fffe0ff */
[----:B------:R-:W-:Y:S01]  /*b450*/  FADD R61, R61, R58 ;  /* 0x0000003a3d3d7221 */ /* 0x000fe20000000000 */
[----:B------:R-:W-:Y:S01]  /*b460*/  UMOV UR4, UR5 ;  /* 0x0000000500047c82 */ /* 0x000fe20008000000 */
[----:B--2---:R-:W-:Y:S06]  /*b470*/  BAR.SYNC.DEFER_BLOCKING 0x0 ;  /* 0x0000000000007b1d */ /* 0x004fec0000010000 */
[----:B------:R-:W-:Y:S05]  /*b480*/  BRA.U UP1, `(.L_x_15) ;  /* 0x0000000101547547 */ /* 0x000fea000b800000 */
[----:B------:R-:W-:Y:S01]  /*b490*/  UMOV UR18, UR29 ;  /* 0x0000001d00127c82 */ /* 0x000fe20008000000 */
[----:B------:R-:W-:Y:S01]  /*b4a0*/  UMOV UR19, 0x40004040 ;  /* 0x4000404000137882 */ /* 0x000fe20000000000 */
[----:B------:R-:W-:Y:S01]  /*b4b0*/  UMOV UR16, UR24 ;  /* 0x0000001800107c82 */ /* 0x000fe20008000000 */
        /* <DEDUP_REMOVED lines=18> */
.L_x_15:
[----:B-1----:R-:W2:Y:S04]  /*b5e0*/  LDL.LU R5, [R1+0x48] ;  /* 0x0000480001057983 */ /* 0x002ea80000300800 */
[----:B------:R-:W3:Y:S01]  /*b5f0*/  LDL R4, [R1+0x4c] ;  /* 0x00004c0001047983 */ /* 0x000ee20000100800 */
[----:B------:R-:W-:Y:S01]  /*b600*/  UIADD3 UR26, UPT, UPT, UR26, 0x1, URZ ;  /* 0x000000011a1a7890 */ /* 0x000fe2000fffe0ff */
[----:B------:R-:W-:Y:S01]  /*b610*/  MOV R22, UR4 ;  /* 0x0000000400167c02 */ /* 0x000fe20008000f00 */
[----:B------:R-:W-:Y:S01]  /*b620*/  UIADD3 UR6, UPT, UPT, UR6, 0x80, URZ ;  /* 0x0000008006067890 */ /* 0x000fe2000fffe0ff */
[----:B------:R-:W-:Y:S01]  /*b630*/  MOV R185, R0 ;  /* 0x0000000000b97202 */ /* 0x000fe20000000f00 */
[----:B------:R-:W-:Y:S02]  /*b640*/  UISETP.GT.AND UP2, UPT, UR26, 0x1, UPT ;  /* 0x000000011a00788c */ /* 0x000fe4000bf44270 */
[----:B------:R-:W-:-:S02]  /*b650*/  UIADD3 UR27, UPT, UPT, UR25, UR27, URZ ;  /* 0x0000001b191b7290 */ /* 0x000fc4000fffe0ff */
[----:B0-----:R-:W-:Y:S02]  /*b660*/  USEL UR5, URZ, 0x1, !UP2 ;  /* 0x00000001ff057887 */ /* 0x001fe4000d000000 */
[----:B------:R-:W-:Y:S02]  /*b670*/  USEL UR26, UR26, URZ, !UP2 ;  /* 0x000000ff1a1a7287 */ /* 0x000fe4000d000000 */
[----:B------:R-:W-:Y:S02]  /*b680*/  UISETP.GE.AND UP2, UPT, UR6, UR14, UPT ;  /* 0x0000000e0600728c */ /* 0x000fe4000bf46270 */
[----:B------:R-:W-:Y:S01]  /*b690*/  ULOP3.LUT UR5, UR4, UR5, URZ, 0x3c, !UPT ;  /* 0x0000000504057292 */ /* 0x000fe2000f8e3cff */
[----:B--2---:R-:W-:Y:S01]  /*b6a0*/  FFMA R5, R62, R5, R61 ;  /* 0x000000053e057223 */ /* 0x004fe2000000003d */
[----:B---3-5:R-:W-:-:S04]  /*b6b0*/  IADD3 R184, PT, PT, R4, R184, RZ ;  /* 0x000000b804b87210 */ /* 0x028fc80007ffe0ff */
[----:B------:R2:W-:Y:S01]  /*b6c0*/  STL [R1+0x48], R5 ;  /* 0x0000480501007387 */ /* 0x0005e20000100800 */
[----:B------:R-:W-:Y:S05]  /*b6d0*/  BRA.U !UP2, `(.L_x_16) ;  /* 0xffffffb50a507547 */ /* 0x000fea000b83ffff */
.L_x_11:
[----:B0-----:R-:W3:Y:S01]  /*b6e0*/  LDL.LU R4, [R1+0x48] ;  /* 0x0000480001047983 */ /* 0x001ee20000300800 */
[----:B------:R-:W0:Y:S02]  /*b6f0*/  LDCU UR5, c[0x0][0x3f0] ;  /* 0x00007e00ff0577ac */ /* 0x000e240008000800 */
[----:B0-----:R-:W-:Y:S01]  /*b700*/  UISETP.GE.AND UP0, UPT, UR5, 0x1, UPT ;  /* 0x000000010500788c */ /* 0x001fe2000bf06270 */
[----:B---3--:R-:W-:-:S04]  /*b710*/  MOV R39, R4 ;  /* 0x0000000400277202 */ /* 0x008fc80000000f00 */
[C---:B------:R-:W-:Y:S01]  /*b720*/  FSETP.GEU.AND P3, PT, R39.reuse, 1.175494350822287508e-38, PT ;  /* 0x008000002700780b */ /* 0x040fe20003f6e000 */
[----:B------:R-:W-:-:S05]  /*b730*/  FMUL R2, R39, 8388608 ;  /* 0x4b00000027027820 */ /* 0x000fca0000400000 */
[----:B------:R-:W-:-:S04]  /*b740*/  FSEL R40, R2, R39, !P3 ;  /* 0x0000002702287208 */ /* 0x000fc80005800000 */
[----:B------:R-:W-:Y:S01]  /*b750*/  IADD3 R2, PT, PT, R40, -0x3f3504f3, RZ ;  /* 0xc0cafb0d28027810 */ /* 0x000fe20007ffe0ff */
[----:B------:R-:W-:Y:S06]  /*b760*/  BRA.U !UP0, `(.L_x_17) ;  /* 0x0000000108107547 */ /* 0x000fec000b800000 */
[----:B------:R-:W-:-:S06]  /*b770*/  USHF.L.U32 UR4, UR4, 0x1f, URZ ;  /* 0x0000001f04047899 */ /* 0x000fcc00080006ff */
[----:B------:R-:W-:-:S04]  /*b780*/  MOV R3, UR4 ;  /* 0x0000000400037c02 */ /* 0x000fc80008000f00 */
[----:B------:R-:W0:Y:S02]  /*b790*/  SYNCS.PHASECHK.TRANS64.TRYWAIT P2, [UR13], R3 ;  /* 0x00000003ff0075a7 */ /* 0x000e24000804110d */
[----:B0-----:R-:W-:Y:S05]  /*b7a0*/  @!P2 BRA `(.L_x_18) ;  /* 0x000000180018a947 */ /* 0x001fea0003800000 */
.L_x_17:
[----:B------:R-:W-:Y:S01]  /*b7b0*/  BAR.SYNC.DEFER_BLOCKING 0x0 ;  /* 0x0000000000007b1d */ /* 0x000fe20000010000 */
[----:B------:R-:W-:Y:S01]  /*b7c0*/  LOP3.LUT R3, R2, 0xff800000, RZ, 0xc0, !PT ;  /* 0xff80000002037812 */ /* 0x000fe200078ec0ff */
[----:B------:R-:W-:Y:S01]  /*b7d0*/  HFMA2 R37, -RZ, RZ, 1.443359375, -0.2030029296875 ;  /* 0x3dc6b27fff257431 */ /* 0x000fe200000001ff */
[C---:B------:R-:W-:Y:S02]  /*b7e0*/  FSETP.GT.AND P2, PT, |R39|.reuse, 8.50705917302346158658e+37, PT ;  /* 0x7e8000002700780b */ /* 0x040fe40003f44200 */
[-C--:B------:R-:W-:Y:S01]  /*b7f0*/  IADD3 R2, PT, PT, R40, -R3.reuse, RZ ;  /* 0x8000000328027210 */ /* 0x080fe20007ffe0ff */
[----:B------:R-:W0:Y:S01]  /*b800*/  LDCU.64 UR4, c[0x0][0x3e0] ;  /* 0x00007c00ff0477ac */ /* 0x000e220008000a00 */
[C---:B------:R-:W-:Y:S01]  /*b810*/  FSETP.GEU.AND P4, PT, |R39|.reuse, 1.175494350822287508e-38, PT ;  /* 0x008000002700780b */ /* 0x040fe20003f8e200 */
[----:B------:R-:W1:Y:S01]  /*b820*/  S2R R41, SR_TID.X ;  /* 0x0000000000297919 */ /* 0x000e620000002100 */
[----:B------:R-:W-:Y:S01]  /*b830*/  I2FP.F32.S32 R3, R3 ;  /* 0x0000000300037245 */ /* 0x000fe20000201400 */
[----:B------:R-:W-:Y:S01]  /*b840*/  FADD R36, R2, -1 ;  /* 0xbf80000002247421 */ /* 0x000fe20000000000 */
[----:B------:R-:W-:Y:S01]  /*b850*/  FSEL R2, RZ, -23, P3 ;  /* 0xc1b80000ff027808 */ /* 0x000fe20001800000 */
[----:B------:R-:W3:Y:S01]  /*b860*/  S2R R64, SR_CTAID.X ;  /* 0x0000000000407919 */ /* 0x000ee20000002500 */
[----:B------:R-:W4:Y:S01]  /*b870*/  LDC R101, c[0x0][0x3e8] ;  /* 0x0000fa00ff657b82 */ /* 0x000f220000000800 */
[----:B------:R-:W-:Y:S01]  /*b880*/  FFMA.FTZ R37, R36, R37, -0.16845393180847167969 ;  /* 0xbe2c7f3024257423 */ /* 0x000fe20000010025 */
[----:B------:R-:W-:Y:S01]  /*b890*/  FSETP.NEU.AND P3, PT, R40, RZ, PT ;  /* 0x000000ff2800720b */ /* 0x000fe20003f6d000 */
[----:B------:R-:W-:Y:S01]  /*b8a0*/  @P2 FMUL R39, R39, 0.25 ;  /* 0x3e80000027272820 */ /* 0x000fe20000400000 */
[----:B------:R-:W-:Y:S01]  /*b8b0*/  FFMA.FTZ R2, R3, 1.1920928955078125e-07, R2 ;  /* 0x3400000003027823 */ /* 0x000fe20000010002 */
[----:B------:R-:W-:-:S02]  /*b8c0*/  FFMA.FTZ R37, R36, R37, 0.1716887056827545166 ;  /* 0x3e2fcf2a24257423 */ /* 0x000fc40000010025 */
[----:B------:R-:W-:Y:S02]  /*b8d0*/  @!P4 FMUL R39, R39, 16777216 ;  /* 0x4b8000002727c820 */ /* 0x000fe40000400000 */
[C---:B------:R-:W-:Y:S01]  /*b8e0*/  FFMA.FTZ R37, R36.reuse, R37, -0.17900948226451873779 ;  /* 0xbe374e4324257423 */ /* 0x040fe20000010025 */
[----:B------:R-:W5:Y:S02]  /*b8f0*/  @!P1 SYNCS.CCTL.IV [UR11+0x8000] ;  /* 0x00800000ff0099b1 */ /* 0x000f64000800000b */
[----:B-----5:R-:W-:Y:S01]  /*b900*/  BAR.SYNC.DEFER_BLOCKING 0x0 ;  /* 0x0000000000007b1d */ /* 0x020fe20000010000 */
[----:B------:R-:W-:Y:S01]  /*b910*/  FFMA.FTZ R37, R36, R37, 0.20512372255325317383 ;  /* 0x3e520bf424257423 */ /* 0x000fe20000010025 */
[----:B0-----:R-:W-:-:S03]  /*b920*/  UIMAD UR4, UR10, UR4, URZ ;  /* 0x000000040a0472a4 */ /* 0x001fc6000f8e02ff */
[C---:B------:R-:W-:Y:S01]  /*b930*/  FFMA.FTZ R37, R36.reuse, R37, -0.24046532809734344482 ;  /* 0xbe763c8b24257423 */ /* 0x040fe20000010025 */
[----:B------:R0:W5:Y:S01]  /*b940*/  MUFU.RCP R3, R39 ;  /* 0x0000002700037308 */ /* 0x0001620000001000 */
[----:B--2---:R-:W2:Y:S02]  /*b950*/  LDTM.x32 R4, tmem[UR12] ;  /* 0x0000000c000479ee */ /* 0x004ea400082c0000 */
[----:B------:R-:W-:Y:S01]  /*b960*/  FFMA.FTZ R37, R36, R37, 0.28857114911079406738 ;  /* 0x3e93bf9924257423 */ /* 0x000fe20000010025 */
[----:B----4-:R-:W-:-:S03]  /*b970*/  IMAD R43, R101, 0x14, RZ ;  /* 0x00000014652b7824 */ /* 0x010fc600078e02ff */
[C---:B------:R-:W-:Y:S01]  /*b980*/  FFMA.FTZ R37, R36.reuse, R37, -0.36067417263984680176 ;  /* 0xbeb8aa4924257423 */ /* 0x040fe20000010025 */
[----:B------:R-:W-:Y:S01]  /*b990*/  IMAD R45, R101, 0x15, RZ ;  /* 0x00000015652d7824 */ /* 0x000fe200078e02ff */
[----:B0-----:R-:W0:Y:S01]  /*b9a0*/  LDC.64 R38, c[0x0][0x398] ;  /* 0x0000e600ff267b82 */ /* 0x001e220000000a00 */
[----:B-1----:R-:W-:Y:S01]  /*b9b0*/  LOP3.LUT R66, R41, 0x7f, RZ, 0xc0, !PT ;  /* 0x0000007f29427812 */ /* 0x002fe200078ec0ff */
[C---:B------:R-:W-:Y:S01]  /*b9c0*/  FFMA.FTZ R37, R36.reuse, R37, 0.48089820146560668945 ;  /* 0x3ef6384a24257423 */ /* 0x040fe20000010025 */
[C---:B------:R-:W-:Y:S01]  /*b9d0*/  IMAD R41, R101.reuse, 0x13, RZ ;  /* 0x0000001365297824 */ /* 0x040fe200078e02ff */
[C---:B------:R-:W-:Y:S01]  /*b9e0*/  LEA R67, R101.reuse, -R101, 0x5 ;  /* 0x8000006565437211 */ /* 0x040fe200078e28ff */
[C---:B------:R-:W-:Y:S02]  /*b9f0*/  IMAD R47, R101.reuse, 0x16, RZ ;  /* 0x00000016652f7824 */ /* 0x040fe400078e02ff */
[----:B------:R-:W-:Y:S01]  /*ba00*/  FFMA.FTZ R37, R36, R37, -0.72134751081466674805 ;  /* 0xbf38aa3b24257423 */ /* 0x000fe20000010025 */
[----:B---3--:R-:W-:Y:S01]  /*ba10*/  LEA R64, R64, R66, 0x7 ;  /* 0x0000004240407211 */ /* 0x008fe200078e38ff */
[C---:B------:R-:W-:Y:S01]  /*ba20*/  IMAD R49, R101.reuse, 0x17, RZ ;  /* 0x0000001765317824 */ /* 0x040fe200078e02ff */
[----:B------:R-:W1:Y:S01]  /*ba30*/  @!P1 SYNCS.CCTL.IV [UR11+0x8008] ;  /* 0x00800800ff0099b1 */ /* 0x000e62000800000b */
[----:B------:R-:W-:Y:S01]  /*ba40*/  FMUL R37, R36, R37 ;  /* 0x0000002524257220 */ /* 0x000fe20000400000 */
[C---:B------:R-:W-:Y:S01]  /*ba50*/  IMAD R51, R101.reuse, 0x18, RZ ;  /* 0x0000001865337824 */ /* 0x040fe200078e02ff */
[----:B------:R-:W-:Y:S01]  /*ba60*/  NOP ;  /* 0x0000000000007918 */ /* 0x000fe20000000000 */
[----:B------:R-:W-:-:S02]  /*ba70*/  IMAD R53, R101, 0x19, RZ ;  /* 0x0000001965357824 */ /* 0x000fc400078e02ff */
[----:B------:R-:W-:Y:S01]  /*ba80*/  FMUL R37, R36, R37 ;  /* 0x0000002524257220 */ /* 0x000fe20000400000 */
[----:B------:R-:W-:Y:S02]  /*ba90*/  IMAD R55, R101, 0x1a, RZ ;  /* 0x0000001a65377824 */ /* 0x000fe400078e02ff */
[----:B--2---:R-:W-:Y:S01]  /*baa0*/  @P2 FMUL R4, R4, 0.25 ;  /* 0x3e80000004042820 */ /* 0x004fe20000400000 */
[----:B------:R-:W-:Y:S01]  /*bab0*/  @P2 FMUL R5, R5, 0.25 ;  /* 0x3e80000005052820 */ /* 0x000fe20000400000 */
        /* <DEDUP_REMOVED lines=30> */
[----:B------:R-:W-:Y:S01]  /*bca0*/  ISETP.GE.U32.AND P2, PT, R40, 0x7f800000, PT ;  /* 0x7f8000002800780c */ /* 0x000fe20003f46070 */
[----:B------:R-:W-:Y:S01]  /*bcb0*/  FFMA.FTZ R37, R36, 1.4426950216293334961, R37 ;  /* 0x3fb8aa3b24257823 */ /* 0x000fe20000010025 */
[----:B------:R-:W-:Y:S01]  /*bcc0*/  @!P4 FMUL R4, R4, 16777216 ;  /* 0x4b8000000404c820 */ /* 0x000fe20000400000 */
        /* <DEDUP_REMOVED lines=31> */
[----:B------:R-:W-:Y:S01]  /*bec0*/  FADD R37, R2, R37 ;  /* 0x0000002502257221 */ /* 0x000fe20000000000 */
[C---:B-----5:R-:W-:Y:S01]  /*bed0*/  FMUL R4, R3.reuse, R4 ;  /* 0x0000000403047220 */ /* 0x060fe20000400000 */
        /* <DEDUP_REMOVED lines=31> */
[----:B------:R-:W-:Y:S01]  /*c0d0*/  @P2 MOV R2, 0x7f800000 ;  /* 0x7f80000000022802 */ /* 0x000fe20000000f00 */
[----:B------:R-:W-:Y:S01]  /*c0e0*/  IMAD R3, R64, UR5, RZ ;  /* 0x0000000540037c24 */ /* 0x000fe2000f8e02ff */
[----:B------:R-:W-:Y:S01]  /*c0f0*/  USHF.R.S32.HI UR5, URZ, 0x1f, UR4 ;  /* 0x0000001fff057899 */ /* 0x000fe20008011404 */
[----:B------:R-:W-:Y:S01]  /*c100*/  F2FP.SATFINITE.E4M3.F32.PACK_AB_MERGE_C R69, R5, R4, RZ ;  /* 0x000000040545723e */ /* 0x000fe200048070ff */
[----:B------:R-:W-:-:S02]  /*c110*/  IMAD R57, R101, 0x1b, RZ ;  /* 0x0000001b65397824 */ /* 0x000fc400078e02ff */
[----:B------:R-:W-:Y:S01]  /*c120*/  @P2 FFMA.FTZ R37, R40, R2, +INF ;  /* 0x7f80000028252423 */ /* 0x000fe20000010002 */
[----:B0-----:R-:W-:Y:S01]  /*c130*/  IADD3 R2, P2, P4, R3, UR4, R38 ;  /* 0x0000000403027c10 */ /* 0x001fe2000fc5e026 */
[C---:B------:R-:W-:Y:S01]  /*c140*/  IMAD R59, R101.reuse, 0x1c, RZ ;  /* 0x0000001c653b7824 */ /* 0x040fe200078e02ff */
[----:B------:R-:W-:Y:S01]  /*c150*/  SHF.R.S32.HI R4, RZ, 0x1f, R3 ;  /* 0x0000001fff047819 */ /* 0x000fe20000011403 */
[C---:B------:R-:W-:Y:S01]  /*c160*/  IMAD R61, R101.reuse, 0x1d, RZ ;  /* 0x0000001d653d7824 */ /* 0x040fe200078e02ff */
[C---:B------:R-:W-:Y:S01]  /*c170*/  SHF.L.U32 R5, R101.reuse, 0x1, RZ ;  /* 0x0000000165057819 */ /* 0x040fe200000006ff */
[----:B------:R-:W-:Y:S01]  /*c180*/  IMAD R63, R101, 0x1e, RZ ;  /* 0x0000001e653f7824 */ /* 0x000fe200078e02ff */
[----:B------:R-:W-:Y:S01]  /*c190*/  F2FP.SATFINITE.E4M3.F32.PACK_AB_MERGE_C R79, R15, R14, RZ ;  /* 0x0000000e0f4f723e */ /* 0x000fe200048070ff */
[----:B------:R-:W-:Y:S01]  /*c1a0*/  IMAD R15, R101, 0x6, RZ ;  /* 0x00000006650f7824 */ /* 0x000fe200078e02ff */
[----:B------:R-:W-:Y:S01]  /*c1b0*/  F2FP.SATFINITE.E4M3.F32.PACK_AB_MERGE_C R71, R7, R6, RZ ;  /* 0x000000060747723e */ /* 0x000fe200048070ff */
[----:B------:R-:W0:Y:S01]  /*c1c0*/  LDCU UR4, c[0x0][0x3ec] ;  /* 0x00007d80ff0477ac */ /* 0x000e220008000800 */
[----:B------:R-:W-:-:S02]  /*c1d0*/  F2FP.SATFINITE.E4M3.F32.PACK_AB_MERGE_C R73, R9, R8, RZ ;  /* 0x000000080949723e */ /* 0x000fc400048070ff */
[----:B------:R-:W-:Y:S02]  /*c1e0*/  F2FP.SATFINITE.E4M3.F32.PACK_AB_MERGE_C R75, R11, R10, RZ ;  /* 0x0000000a0b4b723e */ /* 0x000fe400048070ff */
[----:B------:R-:W-:Y:S02]  /*c1f0*/  F2FP.SATFINITE.E4M3.F32.PACK_AB_MERGE_C R77, R13, R12, RZ ;  /* 0x0000000c0d4d723e */ /* 0x000fe400048070ff */
[----:B------:R-:W-:Y:S02]  /*c200*/  F2FP.SATFINITE.E4M3.F32.PACK_AB_MERGE_C R81, R17, R16, RZ ;  /* 0x000000101151723e */ /* 0x000fe400048070ff */
[----:B------:R-:W-:Y:S02]  /*c210*/  F2FP.SATFINITE.E4M3.F32.PACK_AB_MERGE_C R83, R19, R18, RZ ;  /* 0x000000121353723e */ /* 0x000fe400048070ff */
[----:B------:R-:W-:Y:S01]  /*c220*/  IADD3.X R3, PT, PT, R4, UR5, R39, P2, P4 ;  /* 0x0000000504037c10 */ /* 0x000fe200097e8427 */
[C---:B------:R-:W-:Y:S01]  /*c230*/  IMAD R39, R101.reuse, 0x12, RZ ;  /* 0x0000001265277824 */ /* 0x040fe200078e02ff */
[----:B------:R-:W-:-:S02]  /*c240*/  LEA R9, R101, R101, 0x1 ;  /* 0x0000006565097211 */ /* 0x000fc400078e08ff */
[C---:B------:R-:W-:Y:S01]  /*c250*/  SHF.L.U32 R11, R101.reuse, 0x2, RZ ;  /* 0x00000002650b7819 */ /* 0x040fe200000006ff */
[----:B------:R2:W-:Y:S01]  /*c260*/  STG.E.U8 desc[UR22][R2.64], R69 ;  /* 0x0000004502007986 */ /* 0x0005e2000c101116 */
[CC--:B------:R-:W-:Y:S01]  /*c270*/  LEA R13, R101.reuse, R101.reuse, 0x2 ;  /* 0x00000065650d7211 */ /* 0x0c0fe200078e10ff */
[----:B0-----:R-:W-:Y:S01]  /*c280*/  UIMAD UR4, UR10, UR4, URZ ;  /* 0x000000040a0472a4 */ /* 0x001fe2000f8e02ff */
[----:B------:R-:W-:Y:S02]  /*c290*/  LEA R17, R101, -R101, 0x3 ;  /* 0x8000006565117211 */ /* 0x000fe400078e18ff */
[----:B------:R-:W-:Y:S01]  /*c2a0*/  IADD3 R6, P6, PT, R5, R2, RZ ;  /* 0x0000000205067210 */ /* 0x000fe20007fde0ff */
[----:B------:R-:W-:Y:S01]  /*c2b0*/  USHF.L.U32 UR6, UR4, 0x2, URZ ;  /* 0x0000000204067899 */ /* 0x000fe200080006ff */
[----:B------:R-:W-:Y:S01]  /*c2c0*/  SHF.L.U32 R19, R101, 0x3, RZ ;  /* 0x0000000365137819 */ /* 0x000fe200000006ff */
[----:B------:R-:W-:Y:S01]  /*c2d0*/  UIMAD.WIDE UR4, UR4, 0x4, URZ ;  /* 0x00000004040478a5 */ /* 0x000fe2000f8e02ff */
[----:B------:R-:W-:Y:S01]  /*c2e0*/  F2FP.SATFINITE.E4M3.F32.PACK_AB_MERGE_C R87, R23, R22, RZ ;  /* 0x000000161757723e */ /* 0x000fe200048070ff */
[----:B------:R-:W-:Y:S01]  /*c2f0*/  IMAD R23, R101, 0xa, RZ ;  /* 0x0000000a65177824 */ /* 0x000fe200078e02ff */
[----:B------:R-:W-:Y:S01]  /*c300*/  F2FP.SATFINITE.E4M3.F32.PACK_AB_MERGE_C R89, R25, R24, RZ ;  /* 0x000000181959723e */ /* 0x000fe200048070ff */
[----:B------:R-:W-:Y:S01]  /*c310*/  IMAD R25, R101, 0xb, RZ ;  /* 0x0000000b65197824 */ /* 0x000fe200078e02ff */
[----:B------:R-:W-:Y:S01]  /*c320*/  F2FP.SATFINITE.E4M3.F32.PACK_AB_MERGE_C R91, R27, R26, RZ ;  /* 0x0000001a1b5b723e */ /* 0x000fe200048070ff */
[----:B------:R-:W-:Y:S01]  /*c330*/  IMAD R27, R101, 0xc, RZ ;  /* 0x0000000c651b7824 */ /* 0x000fe200078e02ff */
[----:B------:R-:W-:Y:S01]  /*c340*/  F2FP.SATFINITE.E4M3.F32.PACK_AB_MERGE_C R93, R29, R28, RZ ;  /* 0x0000001c1d5d723e */ /* 0x000fe200048070ff */
[----:B------:R-:W-:Y:S01]  /*c350*/  IMAD R29, R101, 0xd, RZ ;  /* 0x0000000d651d7824 */ /* 0x000fe200078e02ff */
[----:B------:R-:W-:-:S02]  /*c360*/  FSEL R37, R37, -INF , P3 ;  /* 0xff80000025257808 */ /* 0x000fc40001800000 */
[----:B------:R-:W-:Y:S02]  /*c370*/  F2FP.SATFINITE.E4M3.F32.PACK_AB_MERGE_C R85, R21, R20, RZ ;  /* 0x000000141555723e */ /* 0x000fe400048070ff */
[----:B------:R-:W-:Y:S01]  /*c380*/  F2FP.SATFINITE.E4M3.F32.PACK_AB_MERGE_C R95, R31, R30, RZ ;  /* 0x0000001e1f5f723e */ /* 0x000fe200048070ff */
[----:B------:R-:W-:Y:S01]  /*c390*/  IMAD R31, R101, 0xe, RZ ;  /* 0x0000000e651f7824 */ /* 0x000fe200078e02ff */
[-C--:B------:R-:W-:Y:S01]  /*c3a0*/  IADD3 R8, P5, PT, R9, R2.reuse, RZ ;  /* 0x0000000209087210 */ /* 0x080fe20007fbe0ff */
[----:B------:R-:W-:Y:S01]  /*c3b0*/  FFMA R65, R37, 0.69314718246459960938, R0 ;  /* 0x3f31721825417823 */ /* 0x000fe20000000000 */
[-C--:B------:R-:W-:Y:S02]  /*c3c0*/  IADD3 R10, P2, PT, R11, R2.reuse, RZ ;  /* 0x000000020b0a7210 */ /* 0x080fe40007f5e0ff */
[-C--:B------:R-:W-:Y:S02]  /*c3d0*/  IADD3 R12, P1, PT, R13, R2.reuse, RZ ;  /* 0x000000020d0c7210 */ /* 0x080fe40007f3e0ff */
[----:B------:R-:W-:-:S02]  /*c3e0*/  IADD3 R14, P4, PT, R15, R2, RZ ;  /* 0x000000020f0e7210 */ /* 0x000fc40007f9e0ff */
[-C--:B------:R-:W-:Y:S02]  /*c3f0*/  IADD3 R16, P3, PT, R17, R2.reuse, RZ ;  /* 0x0000000211107210 */ /* 0x080fe40007f7e0ff */
[----:B------:R-:W-:Y:S02]  /*c400*/  LEA.HI.X.SX32 R7, R5, R3, 0x1, P6 ;  /* 0x0000000305077211 */ /* 0x000fe400030f0eff */
[----:B------:R-:W-:Y:S02]  /*c410*/  LEA R21, R101, R101, 0x3 ;  /* 0x0000006565157211 */ /* 0x000fe400078e18ff */
[----:B------:R-:W-:Y:S02]  /*c420*/  IADD3 R18, P6, PT, R19, R2, RZ ;  /* 0x0000000213127210 */ /* 0x000fe40007fde0ff */
[-C--:B------:R-:W-:Y:S02]  /*c430*/  LEA.HI.X.SX32 R9, R9, R3.reuse, 0x1, P5 ;  /* 0x0000000309097211 */ /* 0x080fe400028f0eff */
[----:B------:R-:W-:-:S02]  /*c440*/  LEA.HI.X.SX32 R11, R11, R3, 0x1, P2 ;  /* 0x000000030b0b7211 */ /* 0x000fc400010f0eff */
[-C--:B------:R-:W-:Y:S02]  /*c450*/  LEA.HI.X.SX32 R13, R13, R3.reuse, 0x1, P1 ;  /* 0x000000030d0d7211 */ /* 0x080fe400008f0eff */
[-C--:B------:R-:W-:Y:S02]  /*c460*/  LEA.HI.X.SX32 R15, R15, R3.reuse, 0x1, P4 ;  /* 0x000000030f0f7211 */ /* 0x080fe400020f0eff */
[----:B------:R-:W-:Y:S02]  /*c470*/  LEA.HI.X.SX32 R17, R17, R3, 0x1, P3 ;  /* 0x0000000311117211 */ /* 0x000fe400018f0eff */
[----:B------:R-:W-:Y:S02]  /*c480*/  F2FP.SATFINITE.E4M3.F32.PACK_AB_MERGE_C R97, R33, R32, RZ ;  /* 0x000000202161723e */ /* 0x000fe400048070ff */
[----:B------:R-:W-:Y:S02]  /*c490*/  F2FP.SATFINITE.E4M3.F32.PACK_AB_MERGE_C R99, R35, R34, RZ ;  /* 0x000000222363723e */ /* 0x000fe400048070ff */
[----:B------:R-:W-:-:S02]  /*c4a0*/  IADD3 R20, P5, PT, R21, R2, RZ ;  /* 0x0000000215147210 */ /* 0x000fc40007fbe0ff */
[-C--:B------:R-:W-:Y:S02]  /*c4b0*/  IADD3 R22, P2, PT, R23, R2.reuse, RZ ;  /* 0x0000000217167210 */ /* 0x080fe40007f5e0ff */
[-C--:B------:R-:W-:Y:S02]  /*c4c0*/  IADD3 R24, P1, PT, R25, R2.reuse, RZ ;  /* 0x0000000219187210 */ /* 0x080fe40007f3e0ff */
[-C--:B------:R-:W-:Y:S02]  /*c4d0*/  IADD3 R26, P4, PT, R27, R2.reuse, RZ ;  /* 0x000000021b1a7210 */ /* 0x080fe40007f9e0ff */
[----:B------:R-:W-:Y:S02]  /*c4e0*/  IADD3 R28, P3, PT, R29, R2, RZ ;  /* 0x000000021d1c7210 */ /* 0x000fe40007f7e0ff */
[----:B------:R-:W-:Y:S02]  /*c4f0*/  LEA.HI.X.SX32 R19, R19, R3, 0x1, P6 ;  /* 0x0000000313137211 */ /* 0x000fe400030f0eff */
[----:B------:R-:W-:-:S02]  /*c500*/  LEA R33, R101, -R101, 0x4 ;  /* 0x8000006565217211 */ /* 0x000fc400078e20ff */
[C---:B------:R-:W-:Y:S02]  /*c510*/  SHF.L.U32 R35, R101.reuse, 0x4, RZ ;  /* 0x0000000465237819 */ /* 0x040fe400000006ff */
[----:B------:R-:W-:Y:S02]  /*c520*/  LEA R37, R101, R101, 0x4 ;  /* 0x0000006565257211 */ /* 0x000fe400078e20ff */
[----:B------:R-:W-:Y:S02]  /*c530*/  IADD3 R30, P6, PT, R31, R2, RZ ;  /* 0x000000021f1e7210 */ /* 0x000fe40007fde0ff */
[-C--:B------:R-:W-:Y:S02]  /*c540*/  LEA.HI.X.SX32 R21, R21, R3.reuse, 0x1, P5 ;  /* 0x0000000315157211 */ /* 0x080fe400028f0eff */
[-C--:B------:R-:W-:Y:S02]  /*c550*/  LEA.HI.X.SX32 R23, R23, R3.reuse, 0x1, P2 ;  /* 0x0000000317177211 */ /* 0x080fe400010f0eff */
[----:B------:R-:W-:-:S02]  /*c560*/  LEA.HI.X.SX32 R25, R25, R3, 0x1, P1 ;  /* 0x0000000319197211 */ /* 0x000fc400008f0eff */
[-C--:B------:R-:W-:Y:S02]  /*c570*/  LEA.HI.X.SX32 R27, R27, R3.reuse, 0x1, P4 ;  /* 0x000000031b1b7211 */ /* 0x080fe400020f0eff */
[----:B------:R-:W-:Y:S02]  /*c580*/  LEA.HI.X.SX32 R29, R29, R3, 0x1, P3 ;  /* 0x000000031d1d7211 */ /* 0x000fe400018f0eff */
[-C--:B------:R-:W-:Y:S02]  /*c590*/  IADD3 R32, P5, PT, R33, R2.reuse, RZ ;  /* 0x0000000221207210 */ /* 0x080fe40007fbe0ff */
[-C--:B------:R-:W-:Y:S02]  /*c5a0*/  IADD3 R34, P2, PT, R35, R2.reuse, RZ ;  /* 0x0000000223227210 */ /* 0x080fe40007f5e0ff */
[-C--:B------:R-:W-:Y:S02]  /*c5b0*/  IADD3 R36, P1, PT, R37, R2.reuse, RZ ;  /* 0x0000000225247210 */ /* 0x080fe40007f3e0ff */
[----:B------:R-:W-:-:S02]  /*c5c0*/  IADD3 R38, P4, PT, R39, R2, RZ ;  /* 0x0000000227267210 */ /* 0x000fc40007f9e0ff */
[-C--:B------:R-:W-:Y:S02]  /*c5d0*/  IADD3 R40, P3, PT, R41, R2.reuse, RZ ;  /* 0x0000000229287210 */ /* 0x080fe40007f7e0ff */
[-C--:B------:R-:W-:Y:S02]  /*c5e0*/  LEA.HI.X.SX32 R31, R31, R3.reuse, 0x1, P6 ;  /* 0x000000031f1f7211 */ /* 0x080fe400030f0eff */
        /* <DEDUP_REMOVED lines=22> */
[----:B------:R-:W-:Y:S02]  /*c750*/  IADD3 R4, P3, PT, R2, R101, RZ ;  /* 0x0000006502047210 */ /* 0x000fe40007f7e0ff */
[-C--:B------:R-:W-:Y:S02]  /*c760*/  LEA.HI.X.SX32 R55, R55, R3.reuse, 0x1, P6 ;  /* 0x0000000337377211 */ /* 0x080fe400030f0eff */
[----:B--2---:R-:W-:Y:S02]  /*c770*/  PRMT R69, R69, 0x9910, RZ ;  /* 0x0000991045457816 */ /* 0x004fe400000000ff */
[----:B------:R-:W-:Y:S02]  /*c780*/  IADD3 R2, P6, PT, R67, R2, RZ ;  /* 0x0000000243027210 */ /* 0x000fe40007fde0ff */
[----:B------:R-:W-:Y:S02]  /*c790*/  PRMT R0, R71, 0x9910, RZ ;  /* 0x0000991047007816 */ /* 0x000fe400000000ff */
[----:B------:R-:W-:-:S02]  /*c7a0*/  LEA.HI.X.SX32 R57, R57, R3, 0x1, P5 ;  /* 0x0000000339397211 */ /* 0x000fc400028f0eff */
[-C--:B------:R-:W-:Y:S02]  /*c7b0*/  LEA.HI.X.SX32 R59, R59, R3.reuse, 0x1, P2 ;  /* 0x000000033b3b7211 */ /* 0x080fe400010f0eff */
[-C--:B------:R-:W-:Y:S02]  /*c7c0*/  LEA.HI.X.SX32 R61, R61, R3.reuse, 0x1, P1 ;  /* 0x000000033d3d7211 */ /* 0x080fe400008f0eff */
[-C--:B------:R-:W-:Y:S02]  /*c7d0*/  LEA.HI.X.SX32 R5, R101, R3.reuse, 0x1, P3 ;  /* 0x0000000365057211 */ /* 0x080fe400018f0eff */
[-C--:B------:R-:W-:Y:S02]  /*c7e0*/  LEA.HI.X.SX32 R63, R63, R3.reuse, 0x1, P4 ;  /* 0x000000033f3f7211 */ /* 0x080fe400020f0eff */
[----:B------:R-:W-:Y:S02]  /*c7f0*/  SHF.R.S32.HI R69, RZ, 0x8, R69 ;  /* 0x00000008ff457819 */ /* 0x000fe40000011445 */
[----:B------:R-:W-:-:S02]  /*c800*/  LEA.HI.X.SX32 R3, R67, R3, 0x1, P6 ;  /* 0x0000000343037211 */ /* 0x000fc400030f0eff */
[----:B------:R-:W-:Y:S01]  /*c810*/  MOV R67, R0 ;  /* 0x0000000000437202 */ /* 0x000fe20000000f00 */
[----:B------:R0:W-:Y:S01]  /*c820*/  STG.E.U8 desc[UR22][R4.64], R69 ;  /* 0x0000004504007986 */ /* 0x0001e2000c101116 */
[----:B------:R-:W-:Y:S02]  /*c830*/  PRMT R101, R73, 0x9910, RZ ;  /* 0x0000991049657816 */ /* 0x000fe400000000ff */
[----:B------:R-:W-:Y:S01]  /*c840*/  SHF.R.S32.HI R67, RZ, 0x8, R67 ;  /* 0x00000008ff437819 */ /* 0x000fe20000011443 */
[----:B------:R2:W-:Y:S01]  /*c850*/  STG.E.U8 desc[UR22][R6.64], R71 ;  /* 0x0000004706007986 */ /* 0x0005e2000c101116 */
[----:B------:R-:W-:Y:S02]  /*c860*/  PRMT R0, R75, 0x9910, RZ ;  /* 0x000099104b007816 */ /* 0x000fe400000000ff */
[----:B------:R-:W-:Y:S01]  /*c870*/  SHF.R.S32.HI R101, RZ, 0x8, R101 ;  /* 0x00000008ff657819 */ /* 0x000fe20000011465 */
[----:B------:R3:W-:Y:S01]  /*c880*/  STG.E.U8 desc[UR22][R8.64], R67 ;  /* 0x0000004308007986 */ /* 0x0007e2000c101116 */
[----:B0-----:R-:W-:-:S03]  /*c890*/  PRMT R4, R77, 0x9910, RZ ;  /* 0x000099104d047816 */ /* 0x001fc600000000ff */
[----:B------:R-:W-:Y:S01]  /*c8a0*/  STG.E.U8 desc[UR22][R10.64], R73 ;  /* 0x000000490a007986 */ /* 0x000fe2000c101116 */
[----:B------:R-:W-:Y:S02]  /*c8b0*/  SHF.R.S32.HI R5, RZ, 0x8, R0 ;  /* 0x00000008ff057819 */ /* 0x000fe40000011400 */
[----:B--2---:R-:W-:Y:S01]  /*c8c0*/  MOV R7, R4 ;  /* 0x0000000400077202 */ /* 0x004fe20000000f00 */
[----:B------:R0:W-:Y:S01]  /*c8d0*/  STG.E.U8 desc[UR22][R12.64], R101 ;  /* 0x000000650c007986 */ /* 0x0001e2000c101116 */
[----:B------:R-:W-:Y:S02]  /*c8e0*/  PRMT R0, R81, 0x9910, RZ ;  /* 0x0000991051007816 */ /* 0x000fe400000000ff */
[----:B------:R-:W-:Y:S01]  /*c8f0*/  PRMT R4, R83, 0x9910, RZ ;  /* 0x0000991053047816 */ /* 0x000fe200000000ff */
[----:B------:R-:W-:Y:S01]  /*c900*/  STG.E.U8 desc[UR22][R14.64], R75 ;  /* 0x0000004b0e007986 */ /* 0x000fe2000c101116 */
[----:B------:R-:W-:Y:S02]  /*c910*/  SHF.R.S32.HI R7, RZ, 0x8, R7 ;  /* 0x00000008ff077819 */ /* 0x000fe40000011407 */
[----:B---3--:R-:W-:Y:S01]  /*c920*/  PRMT R9, R79, 0x9910, RZ ;  /* 0x000099104f097816 */ /* 0x008fe200000000ff */
[----:B------:R2:W-:Y:S01]  /*c930*/  STG.E.U8 desc[UR22][R16.64], R5 ;  /* 0x0000000510007986 */ /* 0x0005e2000c101116 */
[----:B------:R-:W-:-:S02]  /*c940*/  PRMT R6, R99, 0x9910, RZ ;  /* 0x0000991063067816 */ /* 0x000fc400000000ff */
[----:B------:R-:W-:Y:S01]  /*c950*/  SHF.R.S32.HI R9, RZ, 0x8, R9 ;  /* 0x00000008ff097819 */ /* 0x000fe20000011409 */
[----:B------:R-:W-:Y:S01]  /*c960*/  STG.E.U8 desc[UR22][R18.64], R77 ;  /* 0x0000004d12007986 */ /* 0x000fe2000c101116 */
[----:B0-----:R-:W0:Y:S01]  /*c970*/  LDC.64 R12, c[0x0][0x3a0] ;  /* 0x0000e800ff0c7b82 */ /* 0x001e220000000a00 */
[----:B------:R-:W-:Y:S02]  /*c980*/  SHF.L.U32 R11, R64, 0x2, RZ ;  /* 0x00000002400b7819 */ /* 0x000fe400000006ff */
[----:B------:R3:W-:Y:S01]  /*c990*/  STG.E.U8 desc[UR22][R20.64], R7 ;  /* 0x0000000714007986 */ /* 0x0007e2000c101116 */
[----:B--2---:R-:W-:-:S03]  /*c9a0*/  SHF.R.S32.HI R5, RZ, 0x8, R0 ;  /* 0x00000008ff057819 */ /* 0x004fc60000011400 */
[----:B------:R-:W-:Y:S01]  /*c9b0*/  STG.E.U8 desc[UR22][R22.64], R79 ;  /* 0x0000004f16007986 */ /* 0x000fe2000c101116 */
[----:B------:R-:W-:Y:S02]  /*c9c0*/  MOV R0, R4 ;  /* 0x0000000400007202 */ /* 0x000fe40000000f00 */
[----:B------:R-:W-:Y:S01]  /*c9d0*/  PRMT R4, R85, 0x9910, RZ ;  /* 0x0000991055047816 */ /* 0x000fe200000000ff */
[----:B------:R2:W-:Y:S01]  /*c9e0*/  STG.E.U8 desc[UR22][R24.64], R9 ;  /* 0x0000000918007986 */ /* 0x0005e2000c101116 */
[----:B---3--:R-:W-:-:S03]  /*c9f0*/  SHF.R.S32.HI R7, RZ, 0x8, R0 ;  /* 0x00000008ff077819 */ /* 0x008fc60000011400 */
[----:B------:R-:W-:Y:S01]  /*ca00*/  STG.E.U8 desc[UR22][R26.64], R81 ;  /* 0x000000511a007986 */ /* 0x000fe2000c101116 */
[----:B------:R-:W-:Y:S02]  /*ca10*/  MOV R0, R4 ;  /* 0x0000000400007202 */ /* 0x000fe40000000f00 */
[----:B------:R-:W-:Y:S01]  /*ca20*/  PRMT R4, R87, 0x9910, RZ ;  /* 0x0000991057047816 */ /* 0x000fe200000000ff */
        /* <DEDUP_REMOVED lines=13> */
[----:B------:R-:W-:-:S03]  /*cb00*/  PRMT R0, R91, 0x9910, RZ ;  /* 0x000099105b007816 */ /* 0x000fc600000000ff */
[----:B------:R2:W-:Y:S01]  /*cb10*/  STG.E.U8 desc[UR22][R40.64], R5 ;  /* 0x0000000528007986 */ /* 0x0005e2000c101116 */
[----:B---3--:R-:W-:-:S03]  /*cb20*/  SHF.R.S32.HI R9, RZ, 0x8, R0 ;  /* 0x00000008ff097819 */ /* 0x008fc60000011400 */
[----:B------:R-:W-:Y:S01]  /*cb30*/  STG.E.U8 desc[UR22][R42.64], R89 ;  /* 0x000000592a007986 */ /* 0x000fe2000c101116 */
[----:B------:R-:W-:-:S03]  /*cb40*/  PRMT R0, R95, 0x9910, RZ ;  /* 0x000099105f007816 */ /* 0x000fc600000000ff */
[----:B------:R3:W-:Y:S01]  /*cb50*/  STG.E.U8 desc[UR22][R44.64], R7 ;  /* 0x000000072c007986 */ /* 0x0007e2000c101116 */
[----:B--2---:R-:W-:-:S03]  /*cb60*/  MOV R5, R4 ;  /* 0x0000000400057202 */ /* 0x004fc60000000f00 */
[----:B------:R-:W-:Y:S01]  /*cb70*/  STG.E.U8 desc[UR22][R46.64], R91 ;  /* 0x0000005b2e007986 */ /* 0x000fe2000c101116 */
[----:B0-----:R-:W-:Y:S02]  /*cb80*/  IADD3 R4, P1, P2, R11, UR6, R12 ;  /* 0x000000060b047c10 */ /* 0x001fe4000fa3e00c */
[----:B------:R-:W-:Y:S01]  /*cb90*/  SHF.R.S32.HI R5, RZ, 0x8, R5 ;  /* 0x00000008ff057819 */ /* 0x000fe20000011405 */
[----:B------:R0:W-:Y:S01]  /*cba0*/  STG.E.U8 desc[UR22][R48.64], R9 ;  /* 0x0000000930007986 */ /* 0x0001e2000c101116 */
[----:B---3--:R-:W-:-:S03]  /*cbb0*/  SHF.R.S32.HI R7, RZ, 0x8, R0 ;  /* 0x00000008ff077819 */ /* 0x008fc60000011400 */
[----:B------:R-:W-:Y:S01]  /*cbc0*/  STG.E.U8 desc[UR22][R50.64], R93 ;  /* 0x0000005d32007986 */ /* 0x000fe2000c101116 */
[----:B------:R-:W-:-:S03]  /*cbd0*/  PRMT R0, R97, 0x9910, RZ ;  /* 0x0000991061007816 */ /* 0x000fc600000000ff */
[----:B------:R2:W-:Y:S04]  /*cbe0*/  STG.E.U8 desc[UR22][R52.64], R5 ;  /* 0x0000000534007986 */ /* 0x0005e8000c101116 */
[----:B------:R-:W-:Y:S01]  /*cbf0*/  STG.E.U8 desc[UR22][R54.64], R95 ;  /* 0x0000005f36007986 */ /* 0x000fe2000c101116 */
[----:B0-----:R-:W-:Y:S01]  /*cc00*/  MOV R9, R0 ;  /* 0x0000000000097202 */ /* 0x001fe20000000f00 */
[----:B------:R-:W-:Y:S02]  /*cc10*/  IMAD.HI R0, R64, 0x4, RZ ;  /* 0x0000000440007827 */ /* 0x000fe400078e02ff */
[----:B------:R0:W-:Y:S01]  /*cc20*/  STG.E.U8 desc[UR22][R56.64], R7 ;  /* 0x0000000738007986 */ /* 0x0001e2000c101116 */
[----:B------:R-:W-:Y:S02]  /*cc30*/  SHF.R.S32.HI R9, RZ, 0x8, R9 ;  /* 0x00000008ff097819 */ /* 0x000fe40000011409 */
[----:B--2---:R-:W-:Y:S01]  /*cc40*/  IADD3.X R5, PT, PT, R0, UR5, R13, P1, P2 ;  /* 0x0000000500057c10 */ /* 0x004fe20008fe440d */
[----:B------:R2:W-:Y:S04]  /*cc50*/  STG.E.U8 desc[UR22][R58.64], R97 ;  /* 0x000000613a007986 */ /* 0x0005e8000c101116 */
[----:B------:R2:W-:Y:S01]  /*cc60*/  STG.E.U8 desc[UR22][R60.64], R9 ;  /* 0x000000093c007986 */ /* 0x0005e2000c101116 */
[----:B0-----:R-:W-:-:S03]  /*cc70*/  MOV R7, R6 ;  /* 0x0000000600077202 */ /* 0x001fc60000000f00 */
[----:B------:R2:W-:Y:S01]  /*cc80*/  STG.E.U8 desc[UR22][R62.64], R99 ;  /* 0x000000633e007986 */ /* 0x0005e2000c101116 */
[----:B------:R-:W-:-:S05]  /*cc90*/  SHF.R.S32.HI R7, RZ, 0x8, R7 ;  /* 0x00000008ff077819 */ /* 0x000fca0000011407 */
[----:B------:R2:W-:Y:S04]  /*cca0*/  STG.E.U8 desc[UR22][R2.64], R7 ;  /* 0x0000000702007986 */ /* 0x0005e8000c101116 */
[----:B------:R2:W-:Y:S01]  /*ccb0*/  STG.E desc[UR22][R4.64], R65 ;  /* 0x0000004104007986 */ /* 0x0005e2000c101916 */
[----:B-1----:R-:W-:Y:S06]  /*ccc0*/  BAR.SYNC.DEFER_BLOCKING 0x0 ;  /* 0x0000000000007b1d */ /* 0x002fec0000010000 */
[----:B------:R-:W-:Y:S05]  /*ccd0*/  @P0 BRA `(.L_x_19) ;  /* 0x0000000000a00947 */ /* 0x000fea0003800000 */
[----:B------:R-:W0:Y:S01]  /*cce0*/  S2UR UR5, SR_CgaCtaId ;  /* 0x00000000000579c3 */ /* 0x000e220000008800 */
[----:B------:R-:W-:Y:S01]  /*ccf0*/  NOP ;  /* 0x0000000000007918 */ /* 0x000fe20000000000 */
[----:B------:R-:W-:Y:S01]  /*cd00*/  UMOV UR4, 0x50 ;  /* 0x0000005000047882 */ /* 0x000fe20000000000 */
[----:B------:R-:W-:Y:S02]  /*cd10*/  MOV R0, UR7 ;  /* 0x0000000700007c02 */ /* 0x000fe40008000f00 */
[----:B--2---:R-:W-:Y:S02]  /*cd20*/  MOV R3, 0xff ;  /* 0x000000ff00037802 */ /* 0x004fe40000000f00 */
[----:B------:R-:W-:Y:S02]  /*cd30*/  LOP3.LUT R0, R0, 0xffff, RZ, 0xc0, !PT ;  /* 0x0000ffff00007812 */ /* 0x000fe400078ec0ff */
[----:B------:R-:W-:Y:S02]  /*cd40*/  MOV R7, 0x1 ;  /* 0x0000000100077802 */ /* 0x000fe40000000f00 */
[----:B------:R-:W-:-:S04]  /*cd50*/  SHF.R.U32.HI R0, RZ, 0x5, R0 ;  /* 0x00000005ff007819 */ /* 0x000fc80000011600 */
[----:B------:R-:W-:Y:S02]  /*cd60*/  IADD3 R2, PT, PT, R0, 0x10, RZ ;  /* 0x0000001000027810 */ /* 0x000fe40007ffe0ff */
[----:B------:R-:W-:Y:S01]  /*cd70*/  SHF.L.U32 R0, R3, R0, RZ ;  /* 0x0000000003007219 */ /* 0x000fe200000006ff */
[----:B0-----:R-:W-:Y:S01]  /*cd80*/  ULEA UR6, UR5, UR4, 0x18 ;  /* 0x0000000405067291 */ /* 0x001fe2000f8ec0ff */
[----:B------:R-:W-:-:S04]  /*cd90*/  SHF.L.U32 R3, R7, R2, RZ ;  /* 0x0000000207037219 */ /* 0x000fc800000006ff */
[----:B------:R-:W-:-:S04]  /*cda0*/  LOP3.LUT R0, R3, R0, RZ, 0xfc, !PT ;  /* 0x0000000003007212 */ /* 0x000fc800078efcff */
[----:B------:R-:W0:Y:S01]  /*cdb0*/  LDS R5, [UR6] ;  /* 0x00000006ff057984 */ /* 0x000e220008000800 */
[C---:B------:R-:W-:Y:S02]  /*cdc0*/  LOP3.LUT R2, R0.reuse, 0xffff, RZ, 0xc0, !PT ;  /* 0x0000ffff00027812 */ /* 0x040fe400078ec0ff */
[----:B0-----:R-:W-:-:S04]  /*cdd0*/  LOP3.LUT R3, R0, 0xffff, R5, 0x80, !PT ;  /* 0x0000ffff00037812 */ /* 0x001fc800078e8005 */
[----:B------:R-:W-:-:S13]  /*cde0*/  ISETP.NE.AND P0, PT, R3, R2, PT ;  /* 0x000000020300720c */ /* 0x000fda0003f05270 */
[----:B------:R-:W-:Y:S05]  /*cdf0*/  @P0 BRA `(.L_x_20) ;  /* 0x0000000000500947 */ /* 0x000fea0003800000 */
[----:B------:R-:W-:Y:S02]  /*ce00*/  SHF.R.U32.HI R5, RZ, 0x10, R5 ;  /* 0x00000010ff057819 */ /* 0x000fe40000011605 */
[----:B------:R-:W-:-:S04]  /*ce10*/  SHF.R.U32.HI R2, RZ, 0x10, R0 ;  /* 0x00000010ff027819 */ /* 0x000fc80000011600 */
[----:B------:R-:W-:-:S04]  /*ce20*/  LOP3.LUT R5, R5, R2, RZ, 0xc0, !PT ;  /* 0x0000000205057212 */ /* 0x000fc800078ec0ff */
[----:B------:R-:W-:-:S13]  /*ce30*/  ISETP.NE.AND P0, PT, R5, R2, PT ;  /* 0x000000020500720c */ /* 0x000fda0003f05270 */
[----:B------:R-:W-:Y:S05]  /*ce40*/  @P0 BRA `(.L_x_21) ;  /* 0x0000000000300947 */ /* 0x000fea0003800000 */
[----:B------:R-:W-:Y:S01]  /*ce50*/  R2UR UR4, R0 ;  /* 0x00000000000472ca */ /* 0x000fe200000e0000 */
[----:B------:R-:W-:Y:S01]  /*ce60*/  VOTEU.ANY UR5, UPT, PT ;  /* 0x0000000000057886 */ /* 0x000fe200038e0100 */
[----:B------:R-:W0:Y:S01]  /*ce70*/  S2R R0, SR_LANEID ;  /* 0x0000000000007919 */ /* 0x000e220000000000 */
[----:B------:R-:W-:-:S10]  /*ce80*/  UFLO.U32 UR5, UR5 ;  /* 0x00000005000572bd */ /* 0x000fd400080e0000 */
[----:B------:R-:W-:-:S06]  /*ce90*/  ULOP3.LUT UR4, URZ, UR4, URZ, 0x33, !UPT ;  /* 0x00000004ff047292 */ /* 0x000fcc000f8e33ff */
[----:B------:R-:W-:-:S04]  /*cea0*/  MOV R2, UR4 ;  /* 0x0000000400027c02 */ /* 0x000fc80008000f00 */
[----:B------:R-:W1:Y:S02]  /*ceb0*/  REDUX UR7, R2 ;  /* 0x00000000020773c4 */ /* 0x000e640000000000 */
[----:B------:R3:W-:Y:S01]  /*cec0*/  UTCATOMSWS.AND URZ, UR4 ;  /* 0x0000000400ff79e3 */ /* 0x0007e20008000000 */
[----:B0-----:R-:W-:Y:S02]  /*ced0*/  ISETP.EQ.U32.AND P0, PT, R0, UR5, PT ;  /* 0x0000000500007c0c */ /* 0x001fe4000bf02070 */
[----:B-1----:R-:W-:-:S11]  /*cee0*/  MOV R0, UR7 ;  /* 0x0000000700007c02 */ /* 0x002fd60008000f00 */
[----:B------:R3:W-:Y:S01]  /*cef0*/  @P0 ATOMS.AND RZ, [UR6], R0 ;  /* 0x00000000ffff098c */ /* 0x0007e2000a800006 */
[----:B------:R-:W-:Y:S05]  /*cf00*/  BRA `(.L_x_19) ;  /* 0x0000000000147947 */ /* 0x000fea0003800000 */
.L_x_21:
[----:B------:R-:W-:-:S07]  /*cf10*/  MOV R2, 0xcf30 ;  /* 0x0000cf3000027802 */ /* 0x000fce0000000f00 */
[----:B------:R-:W-:Y:S05]  /*cf20*/  CALL.REL.NOINC `($__internal_0_$__cuda_sm10x_tcgen05_guardrail_trap_col_being_dealloced_not_returned_by_alloc) ;  /* 0x0000000000447944 */ /* 0x000fea0003c00000 */
[----:B------:R-:W-:Y:S05]  /*cf30*/  BRA `(.L_x_19) ;  /* 0x0000000000087947 */ /* 0x000fea0003800000 */
.L_x_20:
[----:B------:R-:W-:-:S07]  /*cf40*/  MOV R2, 0xcf60 ;  /* 0x0000cf6000027802 */ /* 0x000fce0000000f00 */
[----:B------:R-:W-:Y:S05]  /*cf50*/  CALL.REL.NOINC `($__internal_2_$__cuda_sm10x_tcgen05_guardrail_trap_unallocated_columns_being_dealloced) ;  /* 0x0000000000507944 */ /* 0x000fea0003c00000 */
.L_x_19:
[----:B------:R-:W-:Y:S01]  /*cf60*/  NOP ;  /* 0x0000000000007918 */ /* 0x000fe20000000000 */
[----:B---3--:R-:W-:Y:S05]  /*cf70*/  EXIT ;  /* 0x000000000000794d */ /* 0x008fea0003800000 */
.L_x_8:
[----:B------:R-:W1:Y:S02]  /*cf80*/  SYNCS.PHASECHK.TRANS64.TRYWAIT P4, [UR11+0x6000], RZ ;  /* 0x006000ffff0075a7 */ /* 0x000e64000808110b */
[----:B-1----:R-:W-:Y:S05]  /*cf90*/  @!P4 BRA `(.L_x_8) ;  /* 0xfffffffc00f8c947 */ /* 0x002fea000383ffff */
[----:B------:R-:W-:Y:S05]  /*cfa0*/  BRA `(.L_x_7) ;  /* 0xffffff50002c7947 */ /* 0x000fea000383ffff */
.L_x_13:
[----:B------:R-:W1:Y:S02]  /*cfb0*/  SYNCS.PHASECHK.TRANS64.TRYWAIT P2, [UR11+0x8010], RZ ;  /* 0x008010ffff0075a7 */ /* 0x000e64000804110b */
[----:B-1----:R-:W-:Y:S05]  /*cfc0*/  @!P2 BRA `(.L_x_13) ;  /* 0xfffffffc00f8a947 */ /* 0x002fea000383ffff */
[----:B------:R-:W-:Y:S05]  /*cfd0*/  BRA `(.L_x_22) ;  /* 0xffffffa400ac7947 */ /* 0x000fea000383ffff */
.L_x_14:
[----:B------:R-:W1:Y:S02]  /*cfe0*/  SYNCS.PHASECHK.TRANS64.TRYWAIT P2, [UR13], R0 ;  /* 0x00000000ff0075a7 */ /* 0x000e64000804110d */
[----:B-1----:R-:W-:Y:S05]  /*cff0*/  @!P2 BRA `(.L_x_14) ;  /* 0xfffffffc00f8a947 */ /* 0x002fea000383ffff */
[----:B------:R-:W-:Y:S05]  /*d000*/  BRA `(.L_x_23) ;  /* 0xffffffa400b87947 */ /* 0x000fea000383ffff */
.L_x_18:
[----:B------:R-:W0:Y:S02]  /*d010*/  SYNCS.PHASECHK.TRANS64.TRYWAIT P2, [UR13], R3 ;  /* 0x00000003ff0075a7 */ /* 0x000e24000804110d */
[----:B0-----:R-:W-:Y:S05]  /*d020*/  @!P2 BRA `(.L_x_18) ;  /* 0xfffffffc00f8a947 */ /* 0x001fea000383ffff */
[----:B------:R-:W-:Y:S05]  /*d030*/  BRA `(.L_x_17) ;  /* 0xffffffe400dc7947 */ /* 0x000fea000383ffff */
        .weak           $__internal_0_$__cuda_sm10x_tcgen05_guardrail_trap_col_being_dealloced_not_returned_by_alloc
        .type           $__internal_0_$__cuda_sm10x_tcgen05_guardrail_trap_col_being_dealloced_not_returned_by_alloc,@function
        .size           $__internal_0_$__cuda_sm10x_tcgen05_guardrail_trap_col_being_dealloced_not_returned_by_alloc,($__internal_1_$__cuda_sm10x_tcgen05_guardrail_trap_phase_invalid_during_alloc - $__internal_0_$__cuda_sm10x_tcgen05_guardrail_trap_col_being_dealloced_not_returned_by_alloc)
$__internal_0_$__cuda_sm10x_tcgen05_guardrail_trap_col_being_dealloced_not_returned_by_alloc:
[----:B------:R-:W-:Y:S05]  /*d040*/  BPT.TRAP 0x1 ;  /* 0x000000040000795c */ /* 0x000fea0000300000 */
[----:B------:R-:W-:-:S04]  /*d050*/  HFMA2 R3, -RZ, RZ, 0, 0 ;  /* 0x00000000ff037431 */ /* 0x000fc800000001ff */
[----:B------:R-:W-:Y:S05]  /*d060*/  RET.REL.NODEC R2 `(attn_fwd) ;  /* 0xffffff2c02e47950 */ /* 0x000fea0003c3ffff */
        .weak           $__internal_1_$__cuda_sm10x_tcgen05_guardrail_trap_phase_invalid_during_alloc
        .type           $__internal_1_$__cuda_sm10x_tcgen05_guardrail_trap_phase_invalid_during_alloc,@function
        .size           $__internal_1_$__cuda_sm10x_tcgen05_guardrail_trap_phase_invalid_during_alloc,($__internal_2_$__cuda_sm10x_tcgen05_guardrail_trap_unallocated_columns_being_dealloced - $__internal_1_$__cuda_sm10x_tcgen05_guardrail_trap_phase_invalid_during_alloc)
$__internal_1_$__cuda_sm10x_tcgen05_guardrail_trap_phase_invalid_during_alloc:
[----:B------:R-:W-:Y:S05]  /*d070*/  BPT.TRAP 0x1 ;  /* 0x000000040000795c */ /* 0x000fea0000300000 */
[----:B------:R-:W-:-:S04]  /*d080*/  MOV R3, 0x0 ;  /* 0x0000000000037802 */ /* 0x000fc80000000f00 */
[----:B------:R-:W-:Y:S05]  /*d090*/  RET.REL.NODEC R2 `(attn_fwd) ;  /* 0xffffff2c02d87950 */ /* 0x000fea0003c3ffff */
        .weak           $__internal_2_$__cuda_sm10x_tcgen05_guardrail_trap_unallocated_columns_being_dealloced
        .type           $__internal_2_$__cuda_sm10x_tcgen05_guardrail_trap_unallocated_columns_being_dealloced,@function
        .size           $__internal_2_$__cuda_sm10x_tcgen05_guardrail_trap_unallocated_columns_being_dealloced,(.L_x_27 - $__internal_2_$__cuda_sm10x_tcgen05_guardrail_trap_unallocated_columns_being_dealloced)
$__internal_2_$__cuda_sm10x_tcgen05_guardrail_trap_unallocated_columns_being_dealloced:
[----:B------:R-:W-:Y:S05]  /*d0a0*/  BPT.TRAP 0x1 ;  /* 0x000000040000795c */ /* 0x000fea0000300000 */
[----:B------:R-:W-:-:S04]  /*d0b0*/  HFMA2 R3, -RZ, RZ, 0, 0 ;  /* 0x00000000ff037431 */ /* 0x000fc800000001ff */
[----:B------:R-:W-:Y:S05]  /*d0c0*/  RET.REL.NODEC R2 `(attn_fwd) ;  /* 0xffffff2c02cc7950 */ /* 0x000fea0003c3ffff */
.L_x_24:
[----:B------:R-:W-:-:S00]  /*d0d0*/  BRA `(.L_x_24) ;  /* 0xfffffffc00fc7947 */ /* 0x000fc0000383ffff */
[----:B------:R-:W-:-:S00]  /*d0e0*/  NOP ;  /* 0x0000000000007918 */ /* 0x000fc00000000000 */
        /* <DEDUP_REMOVED lines=9> */
.L_x_27:


//--------------------- .nv.global.init           --------------------------
	.section	.nv.global.init,"aw",@progbits
.nv.global.init:
	.type		_$_str,@object
	.size		_$_str,(.L_3 - _$_str)
_$_str:
        /*0000*/ 	.byte	0x5f, 0x5f, 0x43, 0x55, 0x44, 0x41, 0x5f, 0x46, 0x54, 0x5a, 0x00
.L_3:


//--------------------- .nv.shared.attn_fwd       --------------------------
	.section	.nv.shared.attn_fwd,"aw",@nobits
	.sectionflags	@""
	.align	16
	.zero		1024


//--------------------- .nv.shared.reserved.0     --------------------------
	.section	.nv.shared.reserved.0,"aw",@nobits
	.align	8
	.weak		__nv_reservedSMEM_offset_0_alias
	.size		__nv_reservedSMEM_offset_0_alias, 0, 64
	.other		__nv_reservedSMEM_offset_0_alias,@"STO_CUDA_RESERVED_SHARED STV_DEFAULT"
__nv_reservedSMEM_offset_0_alias:
	.zero		0
.nv.shared.reserved.0:
	.zero		64
	.weak		__nv_reservedSMEM_allocation_phase
	.type		__nv_reservedSMEM_allocation_phase,@object
	.size		__nv_reservedSMEM_allocation_phase,(.L_0 - __nv_reservedSMEM_allocation_phase)
__nv_reservedSMEM_allocation_phase:
	.zero		1
.L_0:
	.zero		7
	.weak		__nv_reservedSMEM_devtool_atexit_pc
	.type		__nv_reservedSMEM_devtool_atexit_pc,@object
	.size		__nv_reservedSMEM_devtool_atexit_pc,(__nv_reservedSMEM_allocation_mask - __nv_reservedSMEM_devtool_atexit_pc)
__nv_reservedSMEM_devtool_atexit_pc:
	.zero		8
	.weak		__nv_reservedSMEM_allocation_mask
	.type		__nv_reservedSMEM_allocation_mask,@object
	.size		__nv_reservedSMEM_allocation_mask,(.L_2 - __nv_reservedSMEM_allocation_mask)
__nv_reservedSMEM_allocation_mask:
	.zero		4
.L_2:


//--------------------- .nv.constant0.attn_fwd    --------------------------
	.section	.nv.constant0.attn_fwd,"a",@progbits
	.sectionflags	@""
	.align	4
.nv.constant0.attn_fwd:
	.zero		1032


//--------------------- SYMBOLS --------------------------

	.type		.nv.reservedSmem.offset0,@object
	.size		.nv.reservedSmem.offset0,0x4
	.type		.nv.reservedSmem.cap,@object
	.size		.nv.reservedSmem.cap,0x4
